	.headerflags	@"EF_CUDA_TEXMODE_UNIFIED EF_CUDA_64BIT_ADDRESS EF_CUDA_SM80 EF_CUDA_VIRTUAL_SM(EF_CUDA_SM80)"
	.elftype	@"ET_EXEC"


//--------------------- .nv.info                  --------------------------
	.section	.nv.info,"",@"SHT_CUDA_INFO"
	.align	4


	//----- nvinfo : EIATTR_REGCOUNT
	.align		4
        /*0000*/ 	.byte	0x04, 0x2f
        /*0002*/ 	.short	(.L_1 - .L_0)
	.align		4
.L_0:
        /*0004*/ 	.word	index@(write_req_to_token_pool_triton)
        /*0008*/ 	.word	0x00000020


	//----- nvinfo : EIATTR_FRAME_SIZE
	.align		4
.L_1:
        /*000c*/ 	.byte	0x04, 0x11
        /*000e*/ 	.short	(.L_3 - .L_2)
	.align		4
.L_2:
        /*0010*/ 	.word	index@(write_req_to_token_pool_triton)
        /*0014*/ 	.word	0x00000000


	//----- nvinfo : EIATTR_MIN_STACK_SIZE
	.align		4
.L_3:
        /*0018*/ 	.byte	0x04, 0x12
        /*001a*/ 	.short	(.L_5 - .L_4)
	.align		4
.L_4:
        /*001c*/ 	.word	index@(write_req_to_token_pool_triton)
        /*0020*/ 	.word	0x00000000
.L_5:


//--------------------- .nv.info.write_req_to_token_pool_triton --------------------------
	.section	.nv.info.write_req_to_token_pool_triton,"",@"SHT_CUDA_INFO"
	.sectionflags	@""
	.align	4


	//----- nvinfo : EIATTR_CUDA_API_VERSION
	.align		4
        /*0000*/ 	.byte	0x04, 0x37
        /*0002*/ 	.short	(.L_7 - .L_6)
.L_6:
        /*0004*/ 	.word	0x00000080


	//----- nvinfo : EIATTR_SW2861232_WAR
	.align		4
.L_7:
        /*0008*/ 	.byte	0x01, 0x35
	.zero		2


	//----- nvinfo : EIATTR_PARAM_CBANK
	.align		4
        /*000c*/ 	.byte	0x04, 0x0a
        /*000e*/ 	.short	(.L_9 - .L_8)
	.align		4
.L_8:
        /*0010*/ 	.word	index@(.nv.constant0.write_req_to_token_pool_triton)
        /*0014*/ 	.short	0x0160
        /*0016*/ 	.short	0x0048


	//----- nvinfo : EIATTR_CBANK_PARAM_SIZE
	.align		4
.L_9:
        /*0018*/ 	.byte	0x03, 0x19
        /*001a*/ 	.short	0x0048


	//----- nvinfo : EIATTR_KPARAM_INFO
	.align		4
        /*001c*/ 	.byte	0x04, 0x17
        /*001e*/ 	.short	(.L_11 - .L_10)
.L_10:
        /*0020*/ 	.word	0x00000000
        /*0024*/ 	.short	0x0008
        /*0026*/ 	.short	0x0040
        /*0028*/ 	.byte	0x00, 0xf4, 0x21, 0x00


	//----- nvinfo : EIATTR_KPARAM_INFO
	.align		4
.L_11:
        /*002c*/ 	.byte	0x04, 0x17
        /*002e*/ 	.short	(.L_13 - .L_12)
.L_12:
        /*0030*/ 	.word	0x00000000
        /*0034*/ 	.short	0x0007
        /*0036*/ 	.short	0x0038
        /*0038*/ 	.byte	0x00, 0xf4, 0x21, 0x00


	//----- nvinfo : EIATTR_KPARAM_INFO
	.align		4
.L_13:
        /*003c*/ 	.byte	0x04, 0x17
        /*003e*/ 	.short	(.L_15 - .L_14)
.L_14:
        /*0040*/ 	.word	0x00000000
        /*0044*/ 	.short	0x0006
        /*0046*/ 	.short	0x0030
        /*0048*/ 	.byte	0x00, 0xf4, 0x21, 0x00


	//----- nvinfo : EIATTR_KPARAM_INFO
	.align		4
.L_15:
        /*004c*/ 	.byte	0x04, 0x17
        /*004e*/ 	.short	(.L_17 - .L_16)
.L_16:
        /*0050*/ 	.word	0x00000000
        /*0054*/ 	.short	0x0005
        /*0056*/ 	.short	0x0028
        /*0058*/ 	.byte	0x00, 0xf4, 0x21, 0x00


	//----- nvinfo : EIATTR_KPARAM_INFO
	.align		4
.L_17:
        /*005c*/ 	.byte	0x04, 0x17
        /*005e*/ 	.short	(.L_19 - .L_18)
.L_18:
        /*0060*/ 	.word	0x00000000
        /*0064*/ 	.short	0x0004
        /*0066*/ 	.short	0x0020
        /*0068*/ 	.byte	0x00, 0xf4, 0x21, 0x00


	//----- nvinfo : EIATTR_KPARAM_INFO
	.align		4
.L_19:
        /*006c*/ 	.byte	0x04, 0x17
        /*006e*/ 	.short	(.L_21 - .L_20)
.L_20:
        /*0070*/ 	.word	0x00000000
        /*0074*/ 	.short	0x0003
        /*0076*/ 	.short	0x0018
        /*0078*/ 	.byte	0x00, 0xf4, 0x21, 0x00


	//----- nvinfo : EIATTR_KPARAM_INFO
	.align		4
.L_21:
        /*007c*/ 	.byte	0x04, 0x17
        /*007e*/ 	.short	(.L_23 - .L_22)
.L_22:
        /*0080*/ 	.word	0x00000000
        /*0084*/ 	.short	0x0002
        /*0086*/ 	.short	0x0010
        /*0088*/ 	.byte	0x00, 0xf4, 0x21, 0x00


	//----- nvinfo : EIATTR_KPARAM_INFO
	.align		4
.L_23:
        /*008c*/ 	.byte	0x04, 0x17
        /*008e*/ 	.short	(.L_25 - .L_24)
.L_24:
        /*0090*/ 	.word	0x00000000
        /*0094*/ 	.short	0x0001
        /*0096*/ 	.short	0x0008
        /*0098*/ 	.byte	0x00, 0xf4, 0x21, 0x00


	//----- nvinfo : EIATTR_KPARAM_INFO
	.align		4
.L_25:
        /*009c*/ 	.byte	0x04, 0x17
        /*009e*/ 	.short	(.L_27 - .L_26)
.L_26:
        /*00a0*/ 	.word	0x00000000
        /*00a4*/ 	.short	0x0000
        /*00a6*/ 	.short	0x0000
        /*00a8*/ 	.byte	0x00, 0xf4, 0x21, 0x00


	//----- nvinfo : EIATTR_MAXREG_COUNT
	.align		4
.L_27:
        /*00ac*/ 	.byte	0x03, 0x1b
        /*00ae*/ 	.short	0x00ff


	//----- nvinfo : EIATTR_EXIT_INSTR_OFFSETS
	.align		4
        /*00b0*/ 	.byte	0x04, 0x1c
        /*00b2*/ 	.short	(.L_29 - .L_28)


	//   ....[0]....
.L_28:
        /*00b4*/ 	.word	0x00001c30


	//   ....[1]....
        /*00b8*/ 	.word	0x00002190


	//----- nvinfo : EIATTR_REQNTID
	.align		4
.L_29:
        /*00bc*/ 	.byte	0x04, 0x10
        /*00be*/ 	.short	(.L_31 - .L_30)
.L_30:
        /*00c0*/ 	.word	0x00000080
        /*00c4*/ 	.word	0x00000001
        /*00c8*/ 	.word	0x00000001
.L_31:


//--------------------- .nv.callgraph             --------------------------
	.section	.nv.callgraph,"",@"SHT_CUDA_CALLGRAPH"
	.align	4
	.sectionentsize	8
	.align		4
        /*0000*/ 	.word	0x00000000
	.align		4
        /*0004*/ 	.word	0xffffffff
	.align		4
        /*0008*/ 	.word	0x00000000
	.align		4
        /*000c*/ 	.word	0xfffffffe
	.align		4
        /*0010*/ 	.word	0x00000000
	.align		4
        /*0014*/ 	.word	0xfffffffd
	.align		4
        /*0018*/ 	.word	0x00000000
	.align		4
        /*001c*/ 	.word	0xfffffffc


//--------------------- .nv.rel.action            --------------------------
	.section	.nv.rel.action,"",@"SHT_CUDA_RELOCINFO"
	.align	8
	.sectionentsize	8
        /*0000*/ 	.byte	0x73, 0x00, 0x00, 0x00, 0x00, 0x00, 0x00, 0x00, 0x00, 0x00, 0x00, 0x11, 0x25, 0x00, 0x05, 0x36


//--------------------- .nv.constant0.write_req_to_token_pool_triton --------------------------
	.section	.nv.constant0.write_req_to_token_pool_triton,"a",@progbits
	.sectionflags	@""
	.align	4
.nv.constant0.write_req_to_token_pool_triton:
	.zero		424


//--------------------- .text.write_req_to_token_pool_triton --------------------------
	.section	.text.write_req_to_token_pool_triton,"ax",@progbits
	.sectionflags	@"SHF_BARRIERS=1"
	.sectioninfo	@"SHI_REGISTERS=32"
	.align	128
        .global         write_req_to_token_pool_triton
        .type           write_req_to_token_pool_triton,@function
        .size           write_req_to_token_pool_triton,(.L_x_13 - write_req_to_token_pool_triton)
        .other          write_req_to_token_pool_triton,@"STO_CUDA_ENTRY STV_DEFAULT"
write_req_to_token_pool_triton:
.text.write_req_to_token_pool_triton:
[----:B------:R-:W-:Y:S02]  /*0000*/  IMAD.MOV.U32 R1, RZ, RZ, c[0x0][0x28] ;  /* 0x00000a00ff017624 */ /* 0x000fe400078e00ff */
[----:B------:R-:W0:Y:S01]  /*0010*/  S2R R0, SR_CTAID.X ;  /* 0x0000000000007919 */ /* 0x000e220000002500 */
[----:B------:R-:W-:Y:S01]  /*0020*/  IMAD.MOV.U32 R9, RZ, RZ, 0x8 ;  /* 0x00000008ff097424 */ /* 0x000fe200078e00ff */
[----:B------:R-:W-:-:S03]  /*0030*/  ULDC.64 UR12, c[0x0][0x118] ;  /* 0x00004600000c7ab9 */ /* 0x000fc60000000a00 */
[----:B0-----:R-:W-:-:S06]  /*0040*/  IMAD.WIDE.U32 R6, R0, R9, c[0x0][0x178] ;  /* 0x00005e0000067625 */ /* 0x001fcc00078e0009 */
[----:B------:R-:W2:Y:S01]  /*0050*/  LDG.E.64 R6, [R6.64] ;  /* 0x0000000c06067981 */ /* 0x000ea2000c1e1b00 */
[----:B------:R-:W-:-:S06]  /*0060*/  IMAD.WIDE.U32 R4, R0, R9, c[0x0][0x168] ;  /* 0x00005a0000047625 */ /* 0x000fcc00078e0009 */
[----:B------:R-:W3:Y:S01]  /*0070*/  LDG.E.64 R4, [R4.64] ;  /* 0x0000000c04047981 */ /* 0x000ee2000c1e1b00 */
[----:B------:R-:W-:-:S03]  /*0080*/  IMAD.WIDE.U32 R12, R0, R9, c[0x0][0x180] ;  /* 0x00006000000c7625 */ /* 0x000fc600078e0009 */
[----:B------:R-:W0:Y:S04]  /*0090*/  S2R R2, SR_TID.X ;  /* 0x0000000000027919 */ /* 0x000e280000002100 */
[----:B------:R-:W5:Y:S01]  /*00a0*/  LDG.E.64 R12, [R12.64] ;  /* 0x0000000c0c0c7981 */ /* 0x000f62000c1e1b00 */
[----:B0-----:R-:W-:Y:S01]  /*00b0*/  LOP3.LUT R3, R2, 0x7f, RZ, 0xc0, !PT ;  /* 0x0000007f02037812 */ /* 0x001fe200078ec0ff */
[----:B--2---:R0:W1:Y:S08]  /*00c0*/  R2UR UR6, R6 ;  /* 0x00000000060673c2 */ /* 0x00407000000e0000 */
[----:B------:R0:W2:Y:S08]  /*00d0*/  R2UR UR7, R7 ;  /* 0x00000000070773c2 */ /* 0x0000b000000e0000 */
[----:B---3--:R3:W4:Y:S01]  /*00e0*/  R2UR UR4, R4 ;  /* 0x00000000040473c2 */ /* 0x00872200000e0000 */
[----:B0-----:R-:W-:-:S07]  /*00f0*/  IMAD.WIDE.U32 R6, R0, R9, c[0x0][0x170] ;  /* 0x00005c0000067625 */ /* 0x001fce00078e0009 */
[----:B------:R0:W4:Y:S01]  /*0100*/  R2UR UR5, R5 ;  /* 0x00000000050573c2 */ /* 0x00012200000e0000 */
[----:B-1----:R-:W-:Y:S01]  /*0110*/  UIADD3 UR8, UP0, UR6, 0x1ff, URZ ;  /* 0x000001ff06087890 */ /* 0x002fe2000ff1e03f */
[----:B---3--:R-:W-:-:S03]  /*0120*/  IMAD.MOV.U32 R4, RZ, RZ, RZ ;  /* 0x000000ffff047224 */ /* 0x008fc600078e00ff */
[----:B--2---:R-:W-:Y:S01]  /*0130*/  UIADD3.X UR11, URZ, UR7, URZ, UP0, !UPT ;  /* 0x000000073f0b7290 */ /* 0x004fe200087fe43f */
[----:B0-----:R-:W-:Y:S01]  /*0140*/  IMAD.SHL.U32 R5, R3, 0x4, RZ ;  /* 0x0000000403057824 */ /* 0x001fe200078e00ff */
[----:B------:R-:W-:-:S04]  /*0150*/  UISETP.GE.U32.AND UP0, UPT, UR8, 0x200, UPT ;  /* 0x000002000800788c */ /* 0x000fc8000bf06070 */
[----:B------:R-:W-:Y:S02]  /*0160*/  UISETP.GE.AND.EX UP0, UPT, UR11, URZ, UPT, UP0 ;  /* 0x0000003f0b00728c */ /* 0x000fe4000bf06300 */
[----:B----4-:R-:W-:-:S04]  /*0170*/  UIMAD.WIDE.U32 UR8, UR4, 0x20010, URZ ;  /* 0x00020010040878a5 */ /* 0x010fc8000f8e003f */
[----:B------:R-:W-:Y:S01]  /*0180*/  PLOP3.LUT P0, PT, PT, PT, UP0, 0x80, 0x0 ;  /* 0x000000000000781c */ /* 0x000fe20003f0f008 */
[----:B------:R-:W-:-:S04]  /*0190*/  UIMAD UR10, UR5, 0x20010, URZ ;  /* 0x00020010050a78a4 */ /* 0x000fc8000f8e023f */
[----:B------:R-:W-:-:S08]  /*01a0*/  UIADD3 UR10, UR9, UR10, URZ ;  /* 0x0000000a090a7290 */ /* 0x000fd0000fffe03f */
[----:B------:R-:W-:Y:S05]  /*01b0*/  @!P0 BRA `(.L_x_0) ;  /* 0x000015e000008947 */ /* 0x000fea0003800000 */
[----:B------:R-:W2:Y:S01]  /*01c0*/  LDG.E.64 R6, [R6.64] ;  /* 0x0000000c06067981 */ /* 0x000ea2000c1e1b00 */
[C---:B------:R-:W-:Y:S01]  /*01d0*/  IADD3 R10, P1, R5.reuse, 0x1, RZ ;  /* 0x00000001050a7810 */ /* 0x040fe20007f3e0ff */
[----:B------:R-:W-:Y:S01]  /*01e0*/  IMAD.MOV.U32 R15, RZ, RZ, RZ ;  /* 0x000000ffff0f7224 */ /* 0x000fe200078e00ff */
[----:B------:R-:W-:Y:S01]  /*01f0*/  IADD3 R9, P4, R5, 0x2, RZ ;  /* 0x0000000205097810 */ /* 0x000fe20007f9e0ff */
[----:B------:R-:W-:Y:S01]  /*0200*/  IMAD.MOV.U32 R11, RZ, RZ, RZ ;  /* 0x000000ffff0b7224 */ /* 0x000fe200078e00ff */
[----:B------:R-:W-:Y:S01]  /*0210*/  ISETP.GE.U32.AND P0, PT, R10, UR6, PT ;  /* 0x000000060a007c0c */ /* 0x000fe2000bf06070 */
[----:B------:R-:W-:Y:S01]  /*0220*/  IMAD.X R10, RZ, RZ, RZ, P1 ;  /* 0x000000ffff0a7224 */ /* 0x000fe200008e06ff */
[----:B------:R-:W-:Y:S01]  /*0230*/  ISETP.GE.U32.AND P2, PT, R9, UR6, PT ;  /* 0x0000000609007c0c */ /* 0x000fe2000bf46070 */
[----:B------:R-:W-:Y:S01]  /*0240*/  IMAD.X R9, RZ, RZ, RZ, P4 ;  /* 0x000000ffff097224 */ /* 0x000fe200020e06ff */
[C---:B------:R-:W-:Y:S01]  /*0250*/  IADD3 R8, P5, R5.reuse, 0x3, RZ ;  /* 0x0000000305087810 */ /* 0x040fe20007fbe0ff */
[----:B------:R-:W-:Y:S01]  /*0260*/  IMAD.MOV.U32 R17, RZ, RZ, RZ ;  /* 0x000000ffff117224 */ /* 0x000fe200078e00ff */
[----:B------:R-:W-:Y:S01]  /*0270*/  ISETP.GE.AND.EX P0, PT, R10, UR7, PT, P0 ;  /* 0x000000070a007c0c */ /* 0x000fe2000bf06300 */
[----:B------:R-:W-:Y:S01]  /*0280*/  IMAD.MOV.U32 R19, RZ, RZ, RZ ;  /* 0x000000ffff137224 */ /* 0x000fe200078e00ff */
[----:B------:R-:W-:Y:S01]  /*0290*/  ISETP.GE.U32.AND P3, PT, R8, UR6, PT ;  /* 0x0000000608007c0c */ /* 0x000fe2000bf66070 */
[----:B------:R-:W-:Y:S01]  /*02a0*/  IMAD.X R8, RZ, RZ, RZ, P5 ;  /* 0x000000ffff087224 */ /* 0x000fe200028e06ff */
[----:B------:R-:W-:-:S02]  /*02b0*/  ISETP.GE.U32.AND P1, PT, R5, UR6, PT ;  /* 0x0000000605007c0c */ /* 0x000fc4000bf26070 */
[----:B------:R-:W-:Y:S02]  /*02c0*/  ISETP.GE.AND.EX P2, PT, R9, UR7, PT, P2 ;  /* 0x0000000709007c0c */ /* 0x000fe4000bf46320 */
[----:B------:R-:W-:Y:S02]  /*02d0*/  ISETP.GE.AND.EX P1, PT, RZ, UR7, PT, P1 ;  /* 0x00000007ff007c0c */ /* 0x000fe4000bf26310 */
[----:B------:R-:W-:Y:S02]  /*02e0*/  ISETP.GE.AND.EX P3, PT, R8, UR7, PT, P3 ;  /* 0x0000000708007c0c */ /* 0x000fe4000bf66330 */
[----:B--2---:R-:W-:-:S04]  /*02f0*/  LEA R6, P4, R3, R6, 0x5 ;  /* 0x0000000603067211 */ /* 0x004fc800078828ff */
[----:B------:R-:W-:-:S05]  /*0300*/  LEA.HI.X R7, R3, R7, RZ, 0x5, P4 ;  /* 0x0000000703077211 */ /* 0x000fca00020f2cff */
[----:B------:R-:W2:Y:S04]  /*0310*/  @!P0 LDG.E R15, [R6.64+0x8] ;  /* 0x0000080c060f8981 */ /* 0x000ea8000c1e1900 */
[----:B------:R-:W3:Y:S04]  /*0320*/  @!P1 LDG.E R11, [R6.64] ;  /* 0x0000000c060b9981 */ /* 0x000ee8000c1e1900 */
[----:B------:R-:W4:Y:S04]  /*0330*/  @!P2 LDG.E R17, [R6.64+0x10] ;  /* 0x0000100c0611a981 */ /* 0x000f28000c1e1900 */
[----:B------:R0:W4:Y:S01]  /*0340*/  @!P3 LDG.E R19, [R6.64+0x18] ;  /* 0x0000180c0613b981 */ /* 0x000122000c1e1900 */
[----:B------:R-:W-:-:S04]  /*0350*/  USHF.R.S32.HI UR4, URZ, 0x1f, UR11 ;  /* 0x0000001f3f047899 */ /* 0x000fc8000801140b */
[----:B------:R-:W-:-:S04]  /*0360*/  USHF.R.U32.HI UR4, URZ, 0x17, UR4 ;  /* 0x000000173f047899 */ /* 0x000fc80008011604 */
[----:B------:R-:W-:Y:S01]  /*0370*/  UIADD3 UR4, UP0, UP1, UR4, 0x1ff, UR6 ;  /* 0x000001ff04047890 */ /* 0x000fe2000f91e006 */
[----:B------:R-:W-:-:S03]  /*0380*/  LEA R8, P4, R3, UR8, 0x4 ;  /* 0x0000000803087c11 */ /* 0x000fc6000f8820ff */
[----:B------:R-:W-:Y:S01]  /*0390*/  UIADD3.X UR5, URZ, URZ, UR7, UP0, UP1 ;  /* 0x0000003f3f057290 */ /* 0x000fe200087e2407 */
[----:B------:R-:W-:Y:S02]  /*03a0*/  IADD3 R8, P5, R8, c[0x0][0x160], RZ ;  /* 0x0000580008087a10 */ /* 0x000fe40007fbe0ff */
[----:B------:R-:W-:Y:S01]  /*03b0*/  LEA.HI.X R9, R3, UR10, RZ, 0x4, P4 ;  /* 0x0000000a03097c11 */ /* 0x000fe2000a0f24ff */
[----:B------:R-:W-:-:S03]  /*03c0*/  USHF.R.S64 UR4, UR4, 0x9, UR5 ;  /* 0x0000000904047899 */ /* 0x000fc60008001005 */
[----:B------:R-:W-:Y:S01]  /*03d0*/  IADD3.X R9, R9, c[0x0][0x164], RZ, P5, !PT ;  /* 0x0000590009097a10 */ /* 0x000fe20002ffe4ff */
[----:B------:R-:W-:-:S04]  /*03e0*/  UIADD3 UR4, UP0, UR4, -0x1, URZ ;  /* 0xffffffff04047890 */ /* 0x000fc8000ff1e03f */
[----:B------:R-:W-:Y:S01]  /*03f0*/  ULEA.HI.X.SX32 UR5, UR5, 0xffffffff, 0x17, UP0 ;  /* 0xffffffff05057891 */ /* 0x000fe200080fbe3f */
[----:B--2---:R1:W-:Y:S01]  /*0400*/  @!P0 STG.E [R8.64+0x4], R15 ;  /* 0x0000040f08008986 */ /* 0x0043e2000c10190c */
[----:B------:R-:W-:-:S04]  /*0410*/  ISETP.NE.U32.AND P0, PT, RZ, UR4, PT ;  /* 0x00000004ff007c0c */ /* 0x000fc8000bf05070 */
[----:B------:R-:W-:Y:S01]  /*0420*/  ISETP.NE.U32.AND.EX P0, PT, RZ, UR5, PT, P0 ;  /* 0x00000005ff007c0c */ /* 0x000fe2000bf05100 */
[----:B---3--:R2:W-:Y:S01]  /*0430*/  @!P1 STG.E [R8.64], R11 ;  /* 0x0000000b08009986 */ /* 0x0085e2000c10190c */
[----:B------:R-:W-:-:S03]  /*0440*/  IADD3 R18, P1, R8, 0x80c, RZ ;  /* 0x0000080c08127810 */ /* 0x000fc60007f3e0ff */
[----:B----4-:R2:W-:Y:S01]  /*0450*/  @!P2 STG.E [R8.64+0x8], R17 ;  /* 0x000008110800a986 */ /* 0x0105e2000c10190c */
[----:B0-----:R-:W-:-:S03]  /*0460*/  IADD3 R6, P2, R6, 0x1018, RZ ;  /* 0x0000101806067810 */ /* 0x001fc60007f5e0ff */
[----:B------:R2:W-:Y:S01]  /*0470*/  @!P3 STG.E [R8.64+0xc], R19 ;  /* 0x00000c130800b986 */ /* 0x0005e2000c10190c */
[----:B------:R-:W-:Y:S01]  /*0480*/  IADD3 R14, P3, R5, 0x200, RZ ;  /* 0x00000200050e7810 */ /* 0x000fe20007f7e0ff */
[----:B-1----:R-:W-:Y:S02]  /*0490*/  IMAD.X R15, RZ, RZ, R9, P1 ;  /* 0x000000ffff0f7224 */ /* 0x002fe400008e0609 */
[----:B------:R-:W-:Y:S02]  /*04a0*/  IMAD.X R7, RZ, RZ, R7, P2 ;  /* 0x000000ffff077224 */ /* 0x000fe400010e0607 */
[----:B------:R-:W-:Y:S01]  /*04b0*/  IMAD.X R16, RZ, RZ, RZ, P3 ;  /* 0x000000ffff107224 */ /* 0x000fe200018e06ff */
[----:B------:R-:W-:Y:S05]  /*04c0*/  @!P0 BRA `(.L_x_0) ;  /* 0x000012d000008947 */ /* 0x000fea0003800000 */
[----:B--2---:R-:W-:Y:S01]  /*04d0*/  IMAD.U32 R11, RZ, RZ, UR4 ;  /* 0x00000004ff0b7e24 */ /* 0x004fe2000f8e00ff */
[----:B------:R-:W-:Y:S01]  /*04e0*/  PLOP3.LUT P0, PT, PT, PT, PT, 0x80, 0x0 ;  /* 0x000000000000781c */ /* 0x000fe20003f0f070 */
[----:B------:R-:W-:Y:S02]  /*04f0*/  IMAD.U32 R10, RZ, RZ, UR5 ;  /* 0x00000005ff0a7e24 */ /* 0x000fe4000f8e00ff */
[----:B------:R-:W-:Y:S01]  /*0500*/  IMAD.MOV.U32 R8, RZ, RZ, R6 ;  /* 0x000000ffff087224 */ /* 0x000fe200078e0006 */
[----:B------:R-:W-:Y:S01]  /*0510*/  ISETP.GT.U32.AND P1, PT, R11, RZ, PT ;  /* 0x000000ff0b00720c */ /* 0x000fe20003f24070 */
[----:B------:R-:W-:-:S02]  /*0520*/  IMAD.MOV.U32 R9, RZ, RZ, R7 ;  /* 0x000000ffff097224 */ /* 0x000fc400078e0007 */
[----:B------:R-:W-:Y:S01]  /*0530*/  IMAD.MOV.U32 R19, RZ, RZ, R15 ;  /* 0x000000ffff137224 */ /* 0x000fe200078e000f */
[----:B------:R-:W-:Y:S01]  /*0540*/  ISETP.GT.U32.AND.EX P1, PT, R10, RZ, PT, P1 ;  /* 0x000000ff0a00720c */ /* 0x000fe20003f24110 */
[----:B------:R-:W-:Y:S02]  /*0550*/  IMAD.MOV.U32 R6, RZ, RZ, R14 ;  /* 0x000000ffff067224 */ /* 0x000fe400078e000e */
[----:B------:R-:W-:-:S10]  /*0560*/  IMAD.MOV.U32 R7, RZ, RZ, R16 ;  /* 0x000000ffff077224 */ /* 0x000fd400078e0010 */
[----:B------:R-:W-:Y:S05]  /*0570*/  @P1 BRA `(.L_x_1) ;  /* 0x000002a000001947 */ /* 0x000fea0003800000 */
[C---:B------:R-:W-:Y:S01]  /*0580*/  IADD3 R14, P3, R6.reuse, 0x1, RZ ;  /* 0x00000001060e7810 */ /* 0x040fe20007f7e0ff */
[----:B------:R-:W-:Y:S01]  /*0590*/  CS2R R22, SRZ ;  /* 0x0000000000167805 */ /* 0x000fe2000001ff00 */
[----:B------:R-:W-:Y:S02]  /*05a0*/  IADD3 R15, P4, R6, 0x2, RZ ;  /* 0x00000002060f7810 */ /* 0x000fe40007f9e0ff */
[----:B------:R-:W-:Y:S01]  /*05b0*/  ISETP.GE.U32.AND P1, PT, R14, UR6, PT ;  /* 0x000000060e007c0c */ /* 0x000fe2000bf26070 */
[--C-:B------:R-:W-:Y:S01]  /*05c0*/  IMAD.X R16, RZ, RZ, R7.reuse, P3 ;  /* 0x000000ffff107224 */ /* 0x100fe200018e0607 */
[C---:B------:R-:W-:Y:S02]  /*05d0*/  IADD3 R14, P5, R6.reuse, 0x3, RZ ;  /* 0x00000003060e7810 */ /* 0x040fe40007fbe0ff */
[----:B------:R-:W-:Y:S02]  /*05e0*/  ISETP.GE.U32.AND P0, PT, R6, UR6, PT ;  /* 0x0000000606007c0c */ /* 0x000fe4000bf06070 */
[----:B------:R-:W-:Y:S01]  /*05f0*/  ISETP.GE.U32.AND P2, PT, R15, UR6, PT ;  /* 0x000000060f007c0c */ /* 0x000fe2000bf46070 */
[--C-:B------:R-:W-:Y:S01]  /*0600*/  IMAD.X R15, RZ, RZ, R7.reuse, P4 ;  /* 0x000000ffff0f7224 */ /* 0x100fe200020e0607 */
[----:B------:R-:W-:Y:S01]  /*0610*/  ISETP.GE.U32.AND P3, PT, R14, UR6, PT ;  /* 0x000000060e007c0c */ /* 0x000fe2000bf66070 */
[----:B------:R-:W-:Y:S01]  /*0620*/  IMAD.X R14, RZ, RZ, R7, P5 ;  /* 0x000000ffff0e7224 */ /* 0x000fe200028e0607 */
[----:B------:R-:W-:-:S02]  /*0630*/  ISETP.GE.AND.EX P0, PT, R7, UR7, PT, P0 ;  /* 0x0000000707007c0c */ /* 0x000fc4000bf06300 */
[----:B------:R-:W-:Y:S02]  /*0640*/  ISETP.GE.AND.EX P1, PT, R16, UR7, PT, P1 ;  /* 0x0000000710007c0c */ /* 0x000fe4000bf26310 */
[----:B------:R-:W-:Y:S02]  /*0650*/  ISETP.GE.AND.EX P2, PT, R15, UR7, PT, P2 ;  /* 0x000000070f007c0c */ /* 0x000fe4000bf46320 */
[----:B------:R-:W-:Y:S02]  /*0660*/  ISETP.GE.AND.EX P3, PT, R14, UR7, PT, P3 ;  /* 0x000000070e007c0c */ /* 0x000fe4000bf66330 */
[C---:B------:R-:W-:Y:S02]  /*0670*/  IADD3 R28, P4, R8.reuse, -0x10, RZ ;  /* 0xfffffff0081c7810 */ /* 0x040fe40007f9e0ff */
[----:B------:R-:W-:Y:S01]  /*0680*/  IADD3 R20, P5, R8, -0x8, RZ ;  /* 0xfffffff808147810 */ /* 0x000fe20007fbe0ff */
[----:B------:R-:W-:Y:S01]  /*0690*/  IMAD.MOV.U32 R25, RZ, RZ, RZ ;  /* 0x000000ffff197224 */ /* 0x000fe200078e00ff */
[C---:B------:R-:W-:Y:S01]  /*06a0*/  IADD3.X R29, R9.reuse, -0x1, RZ, P4, !PT ;  /* 0xffffffff091d7810 */ /* 0x040fe200027fe4ff */
[----:B------:R-:W-:Y:S01]  /*06b0*/  IMAD.MOV.U32 R27, RZ, RZ, RZ ;  /* 0x000000ffff1b7224 */ /* 0x000fe200078e00ff */
[----:B------:R-:W-:Y:S01]  /*06c0*/  IADD3.X R21, R9, -0x1, RZ, P5, !PT ;  /* 0xffffffff09157810 */ /* 0x000fe20002ffe4ff */
[----:B------:R-:W2:Y:S04]  /*06d0*/  @!P0 LDG.E R22, [R8.64+-0x18] ;  /* 0xffffe80c08168981 */ /* 0x000ea8000c1e1900 */
[----:B------:R-:W3:Y:S04]  /*06e0*/  @!P1 LDG.E R23, [R28.64] ;  /* 0x0000000c1c179981 */ /* 0x000ee8000c1e1900 */
[----:B------:R-:W4:Y:S04]  /*06f0*/  @!P2 LDG.E R25, [R20.64] ;  /* 0x0000000c1419a981 */ /* 0x000f28000c1e1900 */
[----:B------:R-:W4:Y:S01]  /*0700*/  @!P3 LDG.E R27, [R8.64] ;  /* 0x0000000c081bb981 */ /* 0x000f22000c1e1900 */
[----:B------:R-:W-:-:S02]  /*0710*/  IADD3 R16, P4, R18, -0x8, RZ ;  /* 0xfffffff812107810 */ /* 0x000fc40007f9e0ff */
[----:B------:R-:W-:Y:S02]  /*0720*/  IADD3 R14, P5, R18, -0x4, RZ ;  /* 0xfffffffc120e7810 */ /* 0x000fe40007fbe0ff */
[C---:B------:R-:W-:Y:S02]  /*0730*/  IADD3.X R17, R19.reuse, -0x1, RZ, P4, !PT ;  /* 0xffffffff13117810 */ /* 0x040fe400027fe4ff */
[----:B------:R-:W-:Y:S02]  /*0740*/  IADD3.X R15, R19, -0x1, RZ, P5, !PT ;  /* 0xffffffff130f7810 */ /* 0x000fe40002ffe4ff */
[----:B------:R-:W-:-:S05]  /*0750*/  IADD3 R6, P4, R6, 0x200, RZ ;  /* 0x0000020006067810 */ /* 0x000fca0007f9e0ff */
[----:B------:R-:W-:Y:S01]  /*0760*/  IMAD.X R7, RZ, RZ, R7, P4 ;  /* 0x000000ffff077224 */ /* 0x000fe200020e0607 */
[----:B--2---:R-:W-:Y:S01]  /*0770*/  @!P0 STG.E [R18.64+-0xc], R22 ;  /* 0xfffff41612008986 */ /* 0x004fe2000c10190c */
[----:B------:R-:W-:-:S03]  /*0780*/  PLOP3.LUT P0, PT, PT, PT, PT, 0x8, 0x0 ;  /* 0x000000000000781c */ /* 0x000fc60003f0e170 */
[----:B---3--:R-:W-:Y:S01]  /*0790*/  @!P1 STG.E [R16.64], R23 ;  /* 0x0000001710009986 */ /* 0x008fe2000c10190c */
[----:B------:R-:W-:-:S03]  /*07a0*/  IADD3 R11, P1, R11, -0x1, RZ ;  /* 0xffffffff0b0b7810 */ /* 0x000fc60007f3e0ff */
[----:B----4-:R-:W-:Y:S01]  /*07b0*/  @!P2 STG.E [R14.64], R25 ;  /* 0x000000190e00a986 */ /* 0x010fe2000c10190c */
[----:B------:R-:W-:-:S03]  /*07c0*/  IADD3.X R10, R10, -0x1, RZ, P1, !PT ;  /* 0xffffffff0a0a7810 */ /* 0x000fc60000ffe4ff */
[----:B------:R0:W-:Y:S01]  /*07d0*/  @!P3 STG.E [R18.64], R27 ;  /* 0x0000001b1200b986 */ /* 0x0001e2000c10190c */
[----:B------:R-:W-:-:S05]  /*07e0*/  IADD3 R8, P3, R8, 0x1000, RZ ;  /* 0x0000100008087810 */ /* 0x000fca0007f7e0ff */
[----:B------:R-:W-:Y:S01]  /*07f0*/  IMAD.X R9, RZ, RZ, R9, P3 ;  /* 0x000000ffff097224 */ /* 0x000fe200018e0609 */
[----:B0-----:R-:W-:-:S05]  /*0800*/  IADD3 R18, P2, R18, 0x800, RZ ;  /* 0x0000080012127810 */ /* 0x001fca0007f5e0ff */
[----:B------:R-:W-:Y:S02]  /*0810*/  IMAD.X R19, RZ, RZ, R19, P2 ;  /* 0x000000ffff137224 */ /* 0x000fe400010e0613 */
.L_x_1:
[----:B------:R-:W-:-:S04]  /*0820*/  ISETP.GT.U32.AND P1, PT, R11, 0x3, PT ;  /* 0x000000030b00780c */ /* 0x000fc80003f24070 */
[----:B------:R-:W-:-:S13]  /*0830*/  ISETP.GT.AND.EX P1, PT, R10, RZ, PT, P1 ;  /* 0x000000ff0a00720c */ /* 0x000fda0003f24310 */
[----:B------:R-:W-:Y:S05]  /*0840*/  @!P1 BRA `(.L_x_2) ;  /* 0x000007c000009947 */ /* 0x000fea0003800000 */
[----:B------:R-:W-:Y:S02]  /*0850*/  PLOP3.LUT P0, PT, PT, PT, PT, 0x8, 0x0 ;  /* 0x000000000000781c */ /* 0x000fe40003f0e170 */
.L_x_3:
[C---:B-1----:R-:W-:Y:S01]  /*0860*/  IADD3 R14, P3, R6.reuse, 0x1, RZ ;  /* 0x00000001060e7810 */ /* 0x042fe20007f7e0ff */
[----:B------:R-:W-:Y:S01]  /*0870*/  IMAD.MOV.U32 R23, RZ, RZ, RZ ;  /* 0x000000ffff177224 */ /* 0x000fe200078e00ff */
[----:B------:R-:W-:Y:S01]  /*0880*/  ISETP.GE.U32.AND P1, PT, R6, UR6, PT ;  /* 0x0000000606007c0c */ /* 0x000fe2000bf26070 */
[----:B------:R-:W-:Y:S01]  /*0890*/  IMAD.MOV.U32 R25, RZ, RZ, RZ ;  /* 0x000000ffff197224 */ /* 0x000fe200078e00ff */
[----:B------:R-:W-:Y:S01]  /*08a0*/  ISETP.GE.U32.AND P2, PT, R14, UR6, PT ;  /* 0x000000060e007c0c */ /* 0x000fe2000bf46070 */
[----:B------:R-:W-:Y:S01]  /*08b0*/  IMAD.X R14, RZ, RZ, R7, P3 ;  /* 0x000000ffff0e7224 */ /* 0x000fe200018e0607 */
[----:B------:R-:W-:Y:S02]  /*08c0*/  ISETP.GE.AND.EX P1, PT, R7, UR7, PT, P1 ;  /* 0x0000000707007c0c */ /* 0x000fe4000bf26310 */
[----:B------:R-:W-:Y:S02]  /*08d0*/  IADD3 R15, P3, R6, 0x2, RZ ;  /* 0x00000002060f7810 */ /* 0x000fe40007f7e0ff */
[----:B------:R-:W-:-:S02]  /*08e0*/  ISETP.GE.AND.EX P2, PT, R14, UR7, PT, P2 ;  /* 0x000000070e007c0c */ /* 0x000fc4000bf46320 */
[----:B------:R-:W-:Y:S02]  /*08f0*/  IADD3 R14, P4, R6, 0x3, RZ ;  /* 0x00000003060e7810 */ /* 0x000fe40007f9e0ff */
[----:B------:R-:W-:-:S05]  /*0900*/  ISETP.GE.U32.AND P5, PT, R15, UR6, PT ;  /* 0x000000060f007c0c */ /* 0x000fca000bfa6070 */
[----:B------:R-:W2:Y:S01]  /*0910*/  @!P1 LDG.E R23, [R8.64+-0x18] ;  /* 0xffffe80c08179981 */ /* 0x000ea2000c1e1900 */
[----:B------:R-:W-:-:S03]  /*0920*/  ISETP.GE.U32.AND P6, PT, R14, UR6, PT ;  /* 0x000000060e007c0c */ /* 0x000fc6000bfc6070 */
[----:B------:R-:W3:Y:S01]  /*0930*/  @!P2 LDG.E R25, [R8.64+-0x10] ;  /* 0xfffff00c0819a981 */ /* 0x000ee2000c1e1900 */
[--C-:B------:R-:W-:Y:S02]  /*0940*/  IMAD.X R15, RZ, RZ, R7.reuse, P3 ;  /* 0x000000ffff0f7224 */ /* 0x100fe400018e0607 */
[----:B------:R-:W-:-:S03]  /*0950*/  IMAD.X R14, RZ, RZ, R7, P4 ;  /* 0x000000ffff0e7224 */ /* 0x000fc600020e0607 */
[----:B------:R-:W-:Y:S02]  /*0960*/  ISETP.GE.AND.EX P5, PT, R15, UR7, PT, P5 ;  /* 0x000000070f007c0c */ /* 0x000fe4000bfa6350 */
[----:B------:R-:W-:Y:S01]  /*0970*/  ISETP.GE.AND.EX P6, PT, R14, UR7, PT, P6 ;  /* 0x000000070e007c0c */ /* 0x000fe2000bfc6360 */
[----:B------:R-:W-:Y:S02]  /*0980*/  IMAD.MOV.U32 R21, RZ, RZ, RZ ;  /* 0x000000ffff157224 */ /* 0x000fe400078e00ff */
[----:B------:R-:W-:-:S08]  /*0990*/  IMAD.MOV.U32 R17, RZ, RZ, RZ ;  /* 0x000000ffff117224 */ /* 0x000fd000078e00ff */
[----:B------:R-:W4:Y:S04]  /*09a0*/  @!P5 LDG.E R21, [R8.64+-0x8] ;  /* 0xfffff80c0815d981 */ /* 0x000f28000c1e1900 */
[----:B------:R-:W4:Y:S01]  /*09b0*/  @!P6 LDG.E R17, [R8.64] ;  /* 0x0000000c0811e981 */ /* 0x000f22000c1e1900 */
[C---:B------:R-:W-:Y:S01]  /*09c0*/  IADD3 R20, P3, R6.reuse, 0x200, RZ ;  /* 0x0000020006147810 */ /* 0x040fe20007f7e0ff */
[----:B------:R-:W-:Y:S02]  /*09d0*/  IMAD.MOV.U32 R14, RZ, RZ, R18 ;  /* 0x000000ffff0e7224 */ /* 0x000fe400078e0012 */
[----:B------:R-:W-:Y:S01]  /*09e0*/  IMAD.MOV.U32 R15, RZ, RZ, R19 ;  /* 0x000000ffff0f7224 */ /* 0x000fe200078e0013 */
[C---:B------:R-:W-:Y:S01]  /*09f0*/  IADD3 R16, P4, R6.reuse, 0x201, RZ ;  /* 0x0000020106107810 */ /* 0x040fe20007f9e0ff */
[--C-:B------:R-:W-:Y:S01]  /*0a00*/  IMAD.X R19, RZ, RZ, R7.reuse, P3 ;  /* 0x000000ffff137224 */ /* 0x100fe200018e0607 */
[----:B------:R-:W-:Y:S01]  /*0a10*/  IADD3 R18, P3, R6, 0x202, RZ ;  /* 0x0000020206127810 */ /* 0x000fe20007f7e0ff */
[----:B------:R-:W-:Y:S01]  /*0a20*/  IMAD.MOV.U32 R27, RZ, RZ, RZ ;  /* 0x000000ffff1b7224 */ /* 0x000fe200078e00ff */
[----:B--2---:R0:W-:Y:S01]  /*0a30*/  @!P1 STG.E [R14.64+-0xc], R23 ;  /* 0xfffff4170e009986 */ /* 0x0041e2000c10190c */
[----:B------:R-:W-:Y:S01]  /*0a40*/  ISETP.GE.U32.AND P1, PT, R20, UR6, PT ;  /* 0x0000000614007c0c */ /* 0x000fe2000bf26070 */
[----:B------:R-:W-:-:S02]  /*0a50*/  IMAD.X R20, RZ, RZ, R7, P4 ;  /* 0x000000ffff147224 */ /* 0x000fc400020e0607 */
[----:B---3--:R1:W-:Y:S01]  /*0a60*/  @!P2 STG.E [R14.64+-0x8], R25 ;  /* 0xfffff8190e00a986 */ /* 0x0083e2000c10190c */
[----:B------:R-:W-:Y:S02]  /*0a70*/  ISETP.GE.U32.AND P2, PT, R16, UR6, PT ;  /* 0x0000000610007c0c */ /* 0x000fe4000bf46070 */
[----:B------:R-:W-:Y:S02]  /*0a80*/  IADD3 R16, P4, R6, 0x203, RZ ;  /* 0x0000020306107810 */ /* 0x000fe40007f9e0ff */
[----:B------:R-:W-:Y:S01]  /*0a90*/  ISETP.GE.AND.EX P1, PT, R19, UR7, PT, P1 ;  /* 0x0000000713007c0c */ /* 0x000fe2000bf26310 */
[--C-:B------:R-:W-:Y:S01]  /*0aa0*/  IMAD.X R19, RZ, RZ, R7.reuse, P3 ;  /* 0x000000ffff137224 */ /* 0x100fe200018e0607 */
[----:B------:R-:W-:Y:S01]  /*0ab0*/  ISETP.GE.U32.AND P3, PT, R18, UR6, PT ;  /* 0x0000000612007c0c */ /* 0x000fe2000bf66070 */
[----:B------:R-:W-:Y:S01]  /*0ac0*/  IMAD.X R18, RZ, RZ, R7, P4 ;  /* 0x000000ffff127224 */ /* 0x000fe200020e0607 */
[----:B------:R-:W-:Y:S02]  /*0ad0*/  ISETP.GE.U32.AND P4, PT, R16, UR6, PT ;  /* 0x0000000610007c0c */ /* 0x000fe4000bf86070 */
[----:B------:R-:W-:-:S02]  /*0ae0*/  ISETP.GE.AND.EX P2, PT, R20, UR7, PT, P2 ;  /* 0x0000000714007c0c */ /* 0x000fc4000bf46320 */
[----:B------:R-:W-:Y:S02]  /*0af0*/  ISETP.GE.AND.EX P3, PT, R19, UR7, PT, P3 ;  /* 0x0000000713007c0c */ /* 0x000fe4000bf66330 */
[----:B------:R-:W-:Y:S01]  /*0b00*/  ISETP.GE.AND.EX P4, PT, R18, UR7, PT, P4 ;  /* 0x0000000712007c0c */ /* 0x000fe2000bf86340 */
[----:B------:R-:W-:Y:S02]  /*0b10*/  IMAD.MOV.U32 R19, RZ, RZ, RZ ;  /* 0x000000ffff137224 */ /* 0x000fe400078e00ff */
[----:B0-----:R-:W-:Y:S02]  /*0b20*/  IMAD.MOV.U32 R23, RZ, RZ, RZ ;  /* 0x000000ffff177224 */ /* 0x001fe400078e00ff */
[----:B-1----:R-:W-:Y:S01]  /*0b30*/  IMAD.MOV.U32 R25, RZ, RZ, RZ ;  /* 0x000000ffff197224 */ /* 0x002fe200078e00ff */
[----:B----4-:R-:W-:Y:S04]  /*0b40*/  @!P5 STG.E [R14.64+-0x4], R21 ;  /* 0xfffffc150e00d986 */ /* 0x010fe8000c10190c */
[----:B------:R0:W-:Y:S04]  /*0b50*/  @!P6 STG.E [R14.64], R17 ;  /* 0x000000110e00e986 */ /* 0x0001e8000c10190c */
[----:B------:R-:W2:Y:S04]  /*0b60*/  @!P1 LDG.E R19, [R8.64+0xfe8] ;  /* 0x000fe80c08139981 */ /* 0x000ea8000c1e1900 */
[----:B------:R-:W3:Y:S04]  /*0b70*/  @!P2 LDG.E R23, [R8.64+0xff0] ;  /* 0x000ff00c0817a981 */ /* 0x000ee8000c1e1900 */
[----:B------:R-:W4:Y:S04]  /*0b80*/  @!P3 LDG.E R25, [R8.64+0xff8] ;  /* 0x000ff80c0819b981 */ /* 0x000f28000c1e1900 */
[----:B------:R-:W4:Y:S01]  /*0b90*/  @!P4 LDG.E R27, [R8.64+0x1000] ;  /* 0x0010000c081bc981 */ /* 0x000f22000c1e1900 */
[----:B------:R-:W-:-:S02]  /*0ba0*/  IADD3 R16, P6, R6, 0x401, RZ ;  /* 0x0000040106107810 */ /* 0x000fc40007fde0ff */
[----:B------:R-:W-:-:S03]  /*0bb0*/  IADD3 R18, P5, R6, 0x400, RZ ;  /* 0x0000040006127810 */ /* 0x000fc60007fbe0ff */
[--C-:B0-----:R-:W-:Y:S01]  /*0bc0*/  IMAD.X R17, RZ, RZ, R7.reuse, P6 ;  /* 0x000000ffff117224 */ /* 0x101fe200030e0607 */
[----:B------:R-:W-:Y:S01]  /*0bd0*/  ISETP.GE.U32.AND P6, PT, R16, UR6, PT ;  /* 0x0000000610007c0c */ /* 0x000fe2000bfc6070 */
[----:B------:R-:W-:Y:S01]  /*0be0*/  IMAD.X R20, RZ, RZ, R7, P5 ;  /* 0x000000ffff147224 */ /* 0x000fe200028e0607 */
[----:B------:R-:W-:Y:S02]  /*0bf0*/  ISETP.GE.U32.AND P5, PT, R18, UR6, PT ;  /* 0x0000000612007c0c */ /* 0x000fe4000bfa6070 */
[----:B------:R-:W-:Y:S02]  /*0c00*/  ISETP.GE.AND.EX P6, PT, R17, UR7, PT, P6 ;  /* 0x0000000711007c0c */ /* 0x000fe4000bfc6360 */
[----:B------:R-:W-:Y:S01]  /*0c10*/  ISETP.GE.AND.EX P5, PT, R20, UR7, PT, P5 ;  /* 0x0000000714007c0c */ /* 0x000fe2000bfa6350 */
[----:B------:R-:W-:Y:S02]  /*0c20*/  IMAD.MOV.U32 R29, RZ, RZ, RZ ;  /* 0x000000ffff1d7224 */ /* 0x000fe400078e00ff */
[----:B------:R-:W-:Y:S01]  /*0c30*/  IMAD.MOV.U32 R21, RZ, RZ, RZ ;  /* 0x000000ffff157224 */ /* 0x000fe200078e00ff */
[----:B--2---:R0:W-:Y:S01]  /*0c40*/  @!P1 STG.E [R14.64+0x7f4], R19 ;  /* 0x0007f4130e009986 */ /* 0x0041e2000c10190c */
[----:B------:R-:W-:-:S03]  /*0c50*/  IADD3 R16, P1, R6, 0x402, RZ ;  /* 0x0000040206107810 */ /* 0x000fc60007f3e0ff */
[----:B---3--:R1:W-:Y:S04]  /*0c60*/  @!P2 STG.E [R14.64+0x7f8], R23 ;  /* 0x0007f8170e00a986 */ /* 0x0083e8000c10190c */
[----:B----4-:R-:W-:Y:S04]  /*0c70*/  @!P3 STG.E [R14.64+0x7fc], R25 ;  /* 0x0007fc190e00b986 */ /* 0x010fe8000c10190c */
[----:B------:R2:W-:Y:S01]  /*0c80*/  @!P4 STG.E [R14.64+0x800], R27 ;  /* 0x0008001b0e00c986 */ /* 0x0005e2000c10190c */
[----:B------:R-:W-:-:S03]  /*0c90*/  ISETP.GE.U32.AND P2, PT, R16, UR6, PT ;  /* 0x0000000610007c0c */ /* 0x000fc6000bf46070 */
[----:B------:R-:W3:Y:S01]  /*0ca0*/  @!P6 LDG.E R29, [R8.64+0x1ff0] ;  /* 0x001ff00c081de981 */ /* 0x000ee2000c1e1900 */
[----:B------:R-:W-:-:S03]  /*0cb0*/  IADD3 R16, P3, R6, 0x403, RZ ;  /* 0x0000040306107810 */ /* 0x000fc60007f7e0ff */
[----:B------:R-:W4:Y:S01]  /*0cc0*/  @!P5 LDG.E R21, [R8.64+0x1fe8] ;  /* 0x001fe80c0815d981 */ /* 0x000f22000c1e1900 */
[----:B------:R-:W-:Y:S01]  /*0cd0*/  ISETP.GE.U32.AND P4, PT, R16, UR6, PT ;  /* 0x0000000610007c0c */ /* 0x000fe2000bf86070 */
[--C-:B------:R-:W-:Y:S02]  /*0ce0*/  IMAD.X R17, RZ, RZ, R7.reuse, P1 ;  /* 0x000000ffff117224 */ /* 0x100fe400008e0607 */
[----:B------:R-:W-:-:S03]  /*0cf0*/  IMAD.X R16, RZ, RZ, R7, P3 ;  /* 0x000000ffff107224 */ /* 0x000fc600018e0607 */
[----:B------:R-:W-:Y:S02]  /*0d00*/  ISETP.GE.AND.EX P1, PT, R17, UR7, PT, P2 ;  /* 0x0000000711007c0c */ /* 0x000fe4000bf26320 */
[----:B------:R-:W-:Y:S01]  /*0d10*/  ISETP.GE.AND.EX P3, PT, R16, UR7, PT, P4 ;  /* 0x0000000710007c0c */ /* 0x000fe2000bf66340 */
[----:B0-----:R-:W-:Y:S02]  /*0d20*/  IMAD.MOV.U32 R19, RZ, RZ, RZ ;  /* 0x000000ffff137224 */ /* 0x001fe400078e00ff */
[----:B------:R-:W-:-:S08]  /*0d30*/  IMAD.MOV.U32 R17, RZ, RZ, RZ ;  /* 0x000000ffff117224 */ /* 0x000fd000078e00ff */
[----:B------:R-:W4:Y:S04]  /*0d40*/  @!P1 LDG.E R19, [R8.64+0x1ff8] ;  /* 0x001ff80c08139981 */ /* 0x000f28000c1e1900 */
[----:B------:R-:W4:Y:S01]  /*0d50*/  @!P3 LDG.E R17, [R8.64+0x2000] ;  /* 0x0020000c0811b981 */ /* 0x000f22000c1e1900 */
[----:B------:R-:W-:-:S04]  /*0d60*/  IADD3 R16, P4, R6, 0x600, RZ ;  /* 0x0000060006107810 */ /* 0x000fc80007f9e0ff */
[----:B------:R-:W-:Y:S01]  /*0d70*/  ISETP.GE.U32.AND P2, PT, R16, UR6, PT ;  /* 0x0000000610007c0c */ /* 0x000fe2000bf46070 */
[----:B-1----:R-:W-:Y:S01]  /*0d80*/  IMAD.X R23, RZ, RZ, R7, P4 ;  /* 0x000000ffff177224 */ /* 0x002fe200020e0607 */
[----:B------:R-:W-:-:S04]  /*0d90*/  IADD3 R16, P4, R6, 0x603, RZ ;  /* 0x0000060306107810 */ /* 0x000fc80007f9e0ff */
[----:B------:R-:W-:Y:S01]  /*0da0*/  ISETP.GE.AND.EX P2, PT, R23, UR7, PT, P2 ;  /* 0x0000000717007c0c */ /* 0x000fe2000bf46320 */
[----:B--2---:R-:W-:Y:S02]  /*0db0*/  IMAD.MOV.U32 R27, RZ, RZ, RZ ;  /* 0x000000ffff1b7224 */ /* 0x004fe400078e00ff */
[----:B------:R-:W-:Y:S02]  /*0dc0*/  IMAD.MOV.U32 R23, RZ, RZ, RZ ;  /* 0x000000ffff177224 */ /* 0x000fe400078e00ff */
[----:B------:R-:W-:Y:S01]  /*0dd0*/  IMAD.MOV.U32 R25, RZ, RZ, RZ ;  /* 0x000000ffff197224 */ /* 0x000fe200078e00ff */
[----:B---3--:R-:W-:Y:S01]  /*0de0*/  @!P6 STG.E [R14.64+0xff8], R29 ;  /* 0x000ff81d0e00e986 */ /* 0x008fe2000c10190c */
[----:B------:R-:W-:-:S03]  /*0df0*/  IADD3 R20, P6, R6, 0x601, RZ ;  /* 0x0000060106147810 */ /* 0x000fc60007fde0ff */
[----:B----4-:R0:W-:Y:S01]  /*0e00*/  @!P5 STG.E [R14.64+0xff4], R21 ;  /* 0x000ff4150e00d986 */ /* 0x0101e2000c10190c */
[----:B------:R-:W-:Y:S01]  /*0e10*/  IADD3 R18, P5, R6, 0x602, RZ ;  /* 0x0000060206127810 */ /* 0x000fe20007fbe0ff */
[----:B------:R-:W-:Y:S01]  /*0e20*/  IMAD.X R22, RZ, RZ, R7, P6 ;  /* 0x000000ffff167224 */ /* 0x000fe200030e0607 */
[----:B------:R-:W-:-:S03]  /*0e30*/  ISETP.GE.U32.AND P6, PT, R20, UR6, PT ;  /* 0x0000000614007c0c */ /* 0x000fc6000bfc6070 */
[--C-:B------:R-:W-:Y:S01]  /*0e40*/  IMAD.X R20, RZ, RZ, R7.reuse, P5 ;  /* 0x000000ffff147224 */ /* 0x100fe200028e0607 */
[----:B------:R-:W-:Y:S01]  /*0e50*/  ISETP.GE.U32.AND P5, PT, R18, UR6, PT ;  /* 0x0000000612007c0c */ /* 0x000fe2000bfa6070 */
[----:B------:R-:W-:Y:S01]  /*0e60*/  IMAD.X R18, RZ, RZ, R7, P4 ;  /* 0x000000ffff127224 */ /* 0x000fe200020e0607 */
[----:B------:R-:W-:-:S04]  /*0e70*/  ISETP.GE.U32.AND P4, PT, R16, UR6, PT ;  /* 0x0000000610007c0c */ /* 0x000fc8000bf86070 */
[----:B------:R-:W-:Y:S02]  /*0e80*/  ISETP.GE.AND.EX P4, PT, R18, UR7, PT, P4 ;  /* 0x0000000712007c0c */ /* 0x000fe4000bf86340 */
[----:B------:R-:W-:Y:S02]  /*0e90*/  ISETP.GE.AND.EX P6, PT, R22, UR7, PT, P6 ;  /* 0x0000000716007c0c */ /* 0x000fe4000bfc6360 */
[----:B------:R-:W-:Y:S01]  /*0ea0*/  ISETP.GE.AND.EX P5, PT, R20, UR7, PT, P5 ;  /* 0x0000000714007c0c */ /* 0x000fe2000bfa6350 */
[----:B0-----:R-:W-:Y:S01]  /*0eb0*/  IMAD.MOV.U32 R21, RZ, RZ, RZ ;  /* 0x000000ffff157224 */ /* 0x001fe200078e00ff */
[----:B------:R0:W-:Y:S04]  /*0ec0*/  @!P1 STG.E [R14.64+0xffc], R19 ;  /* 0x000ffc130e009986 */ /* 0x0001e8000c10190c */
[----:B------:R1:W-:Y:S04]  /*0ed0*/  @!P3 STG.E [R14.64+0x1000], R17 ;  /* 0x001000110e00b986 */ /* 0x0003e8000c10190c */
[----:B------:R2:W3:Y:S04]  /*0ee0*/  @!P2 LDG.E R21, [R8.64+0x2fe8] ;  /* 0x002fe80c0815a981 */ /* 0x0004e8000c1e1900 */
[----:B------:R2:W4:Y:S04]  /*0ef0*/  @!P4 LDG.E R27, [R8.64+0x3000] ;  /* 0x0030000c081bc981 */ /* 0x000528000c1e1900 */
[----:B------:R2:W4:Y:S04]  /*0f00*/  @!P6 LDG.E R23, [R8.64+0x2ff0] ;  /* 0x002ff00c0817e981 */ /* 0x000528000c1e1900 */
[----:B------:R2:W4:Y:S01]  /*0f10*/  @!P5 LDG.E R25, [R8.64+0x2ff8] ;  /* 0x002ff80c0819d981 */ /* 0x000522000c1e1900 */
[----:B------:R-:W-:-:S04]  /*0f20*/  IADD3 R11, P1, R11, -0x4, RZ ;  /* 0xfffffffc0b0b7810 */ /* 0x000fc80007f3e0ff */
[----:B------:R-:W-:Y:S02]  /*0f30*/  IADD3.X R10, R10, -0x1, RZ, P1, !PT ;  /* 0xffffffff0a0a7810 */ /* 0x000fe40000ffe4ff */
[----:B------:R-:W-:-:S04]  /*0f40*/  ISETP.GT.U32.AND P1, PT, R11, 0x3, PT ;  /* 0x000000030b00780c */ /* 0x000fc80003f24070 */
[----:B------:R-:W-:Y:S02]  /*0f50*/  ISETP.GT.AND.EX P1, PT, R10, RZ, PT, P1 ;  /* 0x000000ff0a00720c */ /* 0x000fe40003f24310 */
[----:B--2---:R-:W-:-:S05]  /*0f60*/  IADD3 R8, P3, R8, 0x4000, RZ ;  /* 0x0000400008087810 */ /* 0x004fca0007f7e0ff */
[----:B------:R-:W-:Y:S01]  /*0f70*/  IMAD.X R9, RZ, RZ, R9, P3 ;  /* 0x000000ffff097224 */ /* 0x000fe200018e0609 */
[----:B---3--:R1:W-:Y:S01]  /*0f80*/  @!P2 STG.E [R14.64+0x17f4], R21 ;  /* 0x0017f4150e00a986 */ /* 0x0083e2000c10190c */
[----:B------:R-:W-:-:S03]  /*0f90*/  IADD3 R18, P2, R14, 0x2000, RZ ;  /* 0x000020000e127810 */ /* 0x000fc60007f5e0ff */
[----:B----4-:R1:W-:Y:S01]  /*0fa0*/  @!P4 STG.E [R14.64+0x1800], R27 ;  /* 0x0018001b0e00c986 */ /* 0x0103e2000c10190c */
[----:B------:R-:W-:-:S03]  /*0fb0*/  IADD3 R6, P4, R6, 0x800, RZ ;  /* 0x0000080006067810 */ /* 0x000fc60007f9e0ff */
[----:B------:R1:W-:Y:S01]  /*0fc0*/  @!P6 STG.E [R14.64+0x17f8], R23 ;  /* 0x0017f8170e00e986 */ /* 0x0003e2000c10190c */
[----:B0-----:R-:W-:-:S03]  /*0fd0*/  IMAD.X R19, RZ, RZ, R15, P2 ;  /* 0x000000ffff137224 */ /* 0x001fc600010e060f */
[----:B------:R1:W-:Y:S01]  /*0fe0*/  @!P5 STG.E [R14.64+0x17fc], R25 ;  /* 0x0017fc190e00d986 */ /* 0x0003e2000c10190c */
[----:B------:R-:W-:Y:S01]  /*0ff0*/  IMAD.X R7, RZ, RZ, R7, P4 ;  /* 0x000000ffff077224 */ /* 0x000fe200020e0607 */
[----:B------:R-:W-:Y:S05]  /*1000*/  @P1 BRA `(.L_x_3) ;  /* 0xfffff85000001947 */ /* 0x000fea000383ffff */
.L_x_2:
[----:B------:R-:W-:-:S04]  /*1010*/  ISETP.GT.U32.AND P1, PT, R11, 0x1, PT ;  /* 0x000000010b00780c */ /* 0x000fc80003f24070 */
[----:B------:R-:W-:-:S13]  /*1020*/  ISETP.GT.AND.EX P1, PT, R10, RZ, PT, P1 ;  /* 0x000000ff0a00720c */ /* 0x000fda0003f24310 */
[----:B------:R-:W-:Y:S05]  /*1030*/  @!P1 BRA `(.L_x_4) ;  /* 0x000004c000009947 */ /* 0x000fea0003800000 */
[C---:B-1----:R-:W-:Y:S01]  /*1040*/  IADD3 R14, P0, R6.reuse, 0x1, RZ ;  /* 0x00000001060e7810 */ /* 0x042fe20007f1e0ff */
[----:B------:R-:W-:Y:S01]  /*1050*/  IMAD.MOV.U32 R23, RZ, RZ, RZ ;  /* 0x000000ffff177224 */ /* 0x000fe200078e00ff */
[----:B------:R-:W-:Y:S01]  /*1060*/  ISETP.GE.U32.AND P1, PT, R6, UR6, PT ;  /* 0x0000000606007c0c */ /* 0x000fe2000bf26070 */
[----:B------:R-:W-:Y:S01]  /*1070*/  CS2R R20, SRZ ;  /* 0x0000000000147805 */ /* 0x000fe2000001ff00 */
[----:B------:R-:W-:Y:S01]  /*1080*/  ISETP.GE.U32.AND P4, PT, R14, UR6, PT ;  /* 0x000000060e007c0c */ /* 0x000fe2000bf86070 */
[----:B------:R-:W-:Y:S01]  /*1090*/  IMAD.X R14, RZ, RZ, R7, P0 ;  /* 0x000000ffff0e7224 */ /* 0x000fe200000e0607 */
[----:B------:R-:W-:Y:S02]  /*10a0*/  ISETP.GE.AND.EX P1, PT, R7, UR7, PT, P1 ;  /* 0x0000000707007c0c */ /* 0x000fe4000bf26310 */
[----:B------:R-:W-:Y:S02]  /*10b0*/  IADD3 R15, P2, R6, 0x2, RZ ;  /* 0x00000002060f7810 */ /* 0x000fe40007f5e0ff */
[----:B------:R-:W-:-:S02]  /*10c0*/  ISETP.GE.AND.EX P4, PT, R14, UR7, PT, P4 ;  /* 0x000000070e007c0c */ /* 0x000fc4000bf86340 */
[----:B------:R-:W-:Y:S02]  /*10d0*/  IADD3 R14, P3, R8, -0x10, RZ ;  /* 0xfffffff0080e7810 */ /* 0x000fe40007f7e0ff */
[----:B------:R-:W-:Y:S02]  /*10e0*/  IADD3 R16, P5, R6, 0x3, RZ ;  /* 0x0000000306107810 */ /* 0x000fe40007fbe0ff */
[----:B------:R-:W-:Y:S02]  /*10f0*/  ISETP.GE.U32.AND P0, PT, R15, UR6, PT ;  /* 0x000000060f007c0c */ /* 0x000fe4000bf06070 */
[----:B------:R-:W-:Y:S01]  /*1100*/  IADD3.X R15, R9, -0x1, RZ, P3, !PT ;  /* 0xffffffff090f7810 */ /* 0x000fe20001ffe4ff */
[----:B------:R-:W2:Y:S01]  /*1110*/  @!P1 LDG.E R23, [R8.64+-0x18] ;  /* 0xffffe80c08179981 */ /* 0x000ea2000c1e1900 */
[----:B------:R-:W-:Y:S01]  /*1120*/  ISETP.GE.U32.AND P3, PT, R16, UR6, PT ;  /* 0x0000000610007c0c */ /* 0x000fe2000bf66070 */
[--C-:B------:R-:W-:Y:S02]  /*1130*/  IMAD.X R16, RZ, RZ, R7.reuse, P2 ;  /* 0x000000ffff107224 */ /* 0x100fe400010e0607 */
[----:B------:R0:W3:Y:S01]  /*1140*/  @!P4 LDG.E R21, [R14.64] ;  /* 0x0000000c0e15c981 */ /* 0x0000e2000c1e1900 */
[----:B------:R-:W-:-:S02]  /*1150*/  IMAD.X R17, RZ, RZ, R7, P5 ;  /* 0x000000ffff117224 */ /* 0x000fc400028e0607 */
[----:B------:R-:W-:Y:S01]  /*1160*/  ISETP.GE.AND.EX P0, PT, R16, UR7, PT, P0 ;  /* 0x0000000710007c0c */ /* 0x000fe2000bf06300 */
[----:B------:R-:W-:Y:S01]  /*1170*/  IMAD.MOV.U32 R25, RZ, RZ, RZ ;  /* 0x000000ffff197224 */ /* 0x000fe200078e00ff */
[----:B------:R-:W-:Y:S02]  /*1180*/  IADD3 R16, P2, R8, -0x8, RZ ;  /* 0xfffffff808107810 */ /* 0x000fe40007f5e0ff */
[----:B------:R-:W-:Y:S02]  /*1190*/  ISETP.GE.AND.EX P3, PT, R17, UR7, PT, P3 ;  /* 0x0000000711007c0c */ /* 0x000fe4000bf66330 */
[----:B------:R-:W-:-:S07]  /*11a0*/  IADD3.X R17, R9, -0x1, RZ, P2, !PT ;  /* 0xffffffff09117810 */ /* 0x000fce00017fe4ff */
[----:B------:R1:W4:Y:S04]  /*11b0*/  @!P0 LDG.E R25, [R16.64] ;  /* 0x0000000c10198981 */ /* 0x000328000c1e1900 */
[----:B------:R-:W4:Y:S01]  /*11c0*/  @!P3 LDG.E R20, [R8.64] ;  /* 0x0000000c0814b981 */ /* 0x000f22000c1e1900 */
[----:B0-----:R-:W-:Y:S01]  /*11d0*/  IADD3 R14, P2, R18, -0x8, RZ ;  /* 0xfffffff8120e7810 */ /* 0x001fe20007f5e0ff */
[----:B------:R-:W-:Y:S01]  /*11e0*/  IMAD.MOV.U32 R29, RZ, RZ, RZ ;  /* 0x000000ffff1d7224 */ /* 0x000fe200078e00ff */
[C---:B------:R-:W-:Y:S02]  /*11f0*/  IADD3 R22, P6, R6.reuse, 0x203, RZ ;  /* 0x0000020306167810 */ /* 0x040fe40007fde0ff */
[----:B------:R-:W-:Y:S02]  /*1200*/  IADD3.X R15, R19, -0x1, RZ, P2, !PT ;  /* 0xffffffff130f7810 */ /* 0x000fe400017fe4ff */
[----:B------:R-:W-:Y:S01]  /*1210*/  IADD3 R24, P5, R6, 0x201, RZ ;  /* 0x0000020106187810 */ /* 0x000fe20007fbe0ff */
[----:B-1----:R-:W-:-:S03]  /*1220*/  IMAD.X R16, RZ, RZ, R7, P6 ;  /* 0x000000ffff107224 */ /* 0x002fc600030e0607 */
[----:B------:R-:W-:Y:S01]  /*1230*/  ISETP.GE.U32.AND P2, PT, R24, UR6, PT ;  /* 0x0000000618007c0c */ /* 0x000fe2000bf46070 */
[----:B------:R-:W-:-:S05]  /*1240*/  IMAD.X R27, RZ, RZ, R7, P5 ;  /* 0x000000ffff1b7224 */ /* 0x000fca00028e0607 */
[----:B------:R-:W-:Y:S01]  /*1250*/  ISETP.GE.AND.EX P2, PT, R27, UR7, PT, P2 ;  /* 0x000000071b007c0c */ /* 0x000fe2000bf46320 */
[----:B------:R-:W-:Y:S01]  /*1260*/  IMAD.MOV.U32 R27, RZ, RZ, RZ ;  /* 0x000000ffff1b7224 */ /* 0x000fe200078e00ff */
[----:B--2---:R0:W-:Y:S01]  /*1270*/  @!P1 STG.E [R18.64+-0xc], R23 ;  /* 0xfffff41712009986 */ /* 0x0041e2000c10190c */
[----:B------:R-:W-:Y:S02]  /*1280*/  ISETP.GE.U32.AND P1, PT, R22, UR6, PT ;  /* 0x0000000616007c0c */ /* 0x000fe4000bf26070 */
[C---:B------:R-:W-:Y:S01]  /*1290*/  IADD3 R22, P6, R6.reuse, 0x200, RZ ;  /* 0x0000020006167810 */ /* 0x040fe20007fde0ff */
[----:B---3--:R1:W-:Y:S01]  /*12a0*/  @!P4 STG.E [R14.64], R21 ;  /* 0x000000150e00c986 */ /* 0x0083e2000c10190c */
[----:B------:R-:W-:Y:S02]  /*12b0*/  IADD3 R17, P4, R6, 0x202, RZ ;  /* 0x0000020206117810 */ /* 0x000fe40007f9e0ff */
[----:B------:R-:W-:Y:S01]  /*12c0*/  IADD3 R6, P5, R18, -0x4, RZ ;  /* 0xfffffffc12067810 */ /* 0x000fe20007fbe0ff */
[--C-:B------:R-:W-:Y:S01]  /*12d0*/  IMAD.X R24, RZ, RZ, R7.reuse, P6 ;  /* 0x000000ffff187224 */ /* 0x100fe200030e0607 */
[----:B------:R-:W-:Y:S01]  /*12e0*/  ISETP.GE.AND.EX P1, PT, R16, UR7, PT, P1 ;  /* 0x0000000710007c0c */ /* 0x000fe2000bf26310 */
[----:B------:R-:W-:Y:S01]  /*12f0*/  IMAD.X R26, RZ, RZ, R7, P4 ;  /* 0x000000ffff1a7224 */ /* 0x000fe200020e0607 */
[----:B------:R-:W-:Y:S01]  /*1300*/  IADD3.X R7, R19, -0x1, RZ, P5, !PT ;  /* 0xffffffff13077810 */ /* 0x000fe20002ffe4ff */
[----:B0-----:R-:W-:Y:S01]  /*1310*/  IMAD.MOV.U32 R23, RZ, RZ, RZ ;  /* 0x000000ffff177224 */ /* 0x001fe200078e00ff */
[----:B------:R-:W-:-:S02]  /*1320*/  ISETP.GE.U32.AND P5, PT, R17, UR6, PT ;  /* 0x0000000611007c0c */ /* 0x000fc4000bfa6070 */
[----:B------:R-:W-:Y:S01]  /*1330*/  ISETP.GE.U32.AND P4, PT, R22, UR6, PT ;  /* 0x0000000616007c0c */ /* 0x000fe2000bf86070 */
[----:B-1----:R-:W-:Y:S01]  /*1340*/  IMAD.MOV.U32 R21, RZ, RZ, RZ ;  /* 0x000000ffff157224 */ /* 0x002fe200078e00ff */
[----:B------:R-:W-:Y:S02]  /*1350*/  ISETP.GE.AND.EX P5, PT, R26, UR7, PT, P5 ;  /* 0x000000071a007c0c */ /* 0x000fe4000bfa6350 */
[----:B------:R-:W-:Y:S01]  /*1360*/  ISETP.GE.AND.EX P4, PT, R24, UR7, PT, P4 ;  /* 0x0000000718007c0c */ /* 0x000fe2000bf86340 */
[----:B----4-:R0:W-:Y:S01]  /*1370*/  @!P0 STG.E [R6.64], R25 ;  /* 0x0000001906008986 */ /* 0x0101e2000c10190c */
[----:B------:R-:W-:-:S03]  /*1380*/  IADD3 R14, P0, R8, 0x1000, RZ ;  /* 0x00001000080e7810 */ /* 0x000fc60007f1e0ff */
[----:B------:R1:W-:Y:S02]  /*1390*/  @!P3 STG.E [R18.64], R20 ;  /* 0x000000141200b986 */ /* 0x0003e4000c10190c */
[----:B------:R-:W-:-:S05]  /*13a0*/  IMAD.X R15, RZ, RZ, R9, P0 ;  /* 0x000000ffff0f7224 */ /* 0x000fca00000e0609 */
[----:B------:R-:W2:Y:S04]  /*13b0*/  @!P5 LDG.E R27, [R14.64+-0x8] ;  /* 0xfffff80c0e1bd981 */ /* 0x000ea8000c1e1900 */
[----:B------:R-:W3:Y:S04]  /*13c0*/  @!P1 LDG.E R29, [R14.64] ;  /* 0x0000000c0e1d9981 */ /* 0x000ee8000c1e1900 */
[----:B------:R4:W3:Y:S04]  /*13d0*/  @!P4 LDG.E R21, [R8.64+0xfe8] ;  /* 0x000fe80c0815c981 */ /* 0x0008e8000c1e1900 */
[----:B------:R-:W3:Y:S01]  /*13e0*/  @!P2 LDG.E R23, [R14.64+-0x10] ;  /* 0xfffff00c0e17a981 */ /* 0x000ee2000c1e1900 */
[----:B------:R-:W-:-:S05]  /*13f0*/  IADD3 R16, P0, R18, 0x800, RZ ;  /* 0x0000080012107810 */ /* 0x000fca0007f1e0ff */
[----:B------:R-:W-:Y:S01]  /*1400*/  IMAD.X R17, RZ, RZ, R19, P0 ;  /* 0x000000ffff117224 */ /* 0x000fe200000e0613 */
[----:B----4-:R-:W-:Y:S02]  /*1410*/  IADD3 R8, P3, R14, 0x1000, RZ ;  /* 0x000010000e087810 */ /* 0x010fe40007f7e0ff */
[----:B------:R-:W-:-:S03]  /*1420*/  PLOP3.LUT P0, PT, PT, PT, PT, 0x8, 0x0 ;  /* 0x000000000000781c */ /* 0x000fc60003f0e170 */
[----:B------:R-:W-:Y:S01]  /*1430*/  IMAD.X R9, RZ, RZ, R15, P3 ;  /* 0x000000ffff097224 */ /* 0x000fe200018e060f */
[----:B--2---:R2:W-:Y:S04]  /*1440*/  @!P5 STG.E [R16.64+-0x4], R27 ;  /* 0xfffffc1b1000d986 */ /* 0x0045e8000c10190c */
[----:B---3--:R2:W-:Y:S01]  /*1450*/  @!P1 STG.E [R16.64], R29 ;  /* 0x0000001d10009986 */ /* 0x0085e2000c10190c */
[----:B------:R-:W-:-:S03]  /*1460*/  IADD3 R11, P1, R11, -0x1, RZ ;  /* 0xffffffff0b0b7810 */ /* 0x000fc60007f3e0ff */
[----:B------:R2:W-:Y:S01]  /*1470*/  @!P4 STG.E [R16.64+-0xc], R21 ;  /* 0xfffff4151000c986 */ /* 0x0005e2000c10190c */
[----:B------:R-:W-:Y:S02]  /*1480*/  IADD3.X R10, R10, -0x1, RZ, P1, !PT ;  /* 0xffffffff0a0a7810 */ /* 0x000fe40000ffe4ff */
[----:B0-----:R-:W-:Y:S01]  /*1490*/  IADD3 R6, P4, R22, 0x200, RZ ;  /* 0x0000020016067810 */ /* 0x001fe20007f9e0ff */
[----:B------:R2:W-:Y:S01]  /*14a0*/  @!P2 STG.E [R16.64+-0x8], R23 ;  /* 0xfffff8171000a986 */ /* 0x0005e2000c10190c */
[----:B-1----:R-:W-:Y:S02]  /*14b0*/  IADD3 R18, P2, R16, 0x800, RZ ;  /* 0x0000080010127810 */ /* 0x002fe40007f5e0ff */
[----:B------:R-:W-:Y:S01]  /*14c0*/  IADD3 R11, P1, R11, -0x1, RZ ;  /* 0xffffffff0b0b7810 */ /* 0x000fe20007f3e0ff */
[----:B------:R-:W-:Y:S02]  /*14d0*/  IMAD.X R7, RZ, RZ, R24, P4 ;  /* 0x000000ffff077224 */ /* 0x000fe400020e0618 */
[----:B------:R-:W-:Y:S01]  /*14e0*/  IMAD.X R19, RZ, RZ, R17, P2 ;  /* 0x000000ffff137224 */ /* 0x000fe200010e0611 */
[----:B------:R-:W-:-:S02]  /*14f0*/  IADD3.X R10, R10, -0x1, RZ, P1, !PT ;  /* 0xffffffff0a0a7810 */ /* 0x000fc40000ffe4ff */
.L_x_4:
[----:B------:R-:W-:-:S04]  /*1500*/  ISETP.EQ.U32.AND P1, PT, R11, RZ, PT ;  /* 0x000000ff0b00720c */ /* 0x000fc80003f22070 */
[----:B------:R-:W-:-:S13]  /*1510*/  ISETP.EQ.U32.AND.EX P1, PT, R10, RZ, PT, P1 ;  /* 0x000000ff0a00720c */ /* 0x000fda0003f22110 */
[----:B------:R-:W-:Y:S05]  /*1520*/  @!P0 BRA P1, `(.L_x_0) ;  /* 0x0000027000008947 */ /* 0x000fea0000800000 */
.L_x_5:
[C---:B-1----:R-:W-:Y:S01]  /*1530*/  IADD3 R14, P6, R6.reuse, 0x3, RZ ;  /* 0x00000003060e7810 */ /* 0x042fe20007fde0ff */
[----:B------:R-:W-:Y:S01]  /*1540*/  IMAD.MOV.U32 R25, RZ, RZ, RZ ;  /* 0x000000ffff197224 */ /* 0x000fe200078e00ff */
[----:B--2---:R-:W-:Y:S01]  /*1550*/  IADD3 R16, P4, R6, 0x1, RZ ;  /* 0x0000000106107810 */ /* 0x004fe20007f9e0ff */
[----:B------:R-:W-:Y:S01]  /*1560*/  IMAD.MOV.U32 R17, RZ, RZ, RZ ;  /* 0x000000ffff117224 */ /* 0x000fe200078e00ff */
[----:B------:R-:W-:Y:S01]  /*1570*/  ISETP.GE.U32.AND P0, PT, R14, UR6, PT ;  /* 0x000000060e007c0c */ /* 0x000fe2000bf06070 */
[--C-:B------:R-:W-:Y:S01]  /*1580*/  IMAD.X R14, RZ, RZ, R7.reuse, P6 ;  /* 0x000000ffff0e7224 */ /* 0x100fe200030e0607 */
[----:B------:R-:W-:Y:S01]  /*1590*/  IADD3 R15, P5, R6, 0x2, RZ ;  /* 0x00000002060f7810 */ /* 0x000fe20007fbe0ff */
[----:B------:R-:W-:Y:S01]  /*15a0*/  IMAD.MOV.U32 R21, RZ, RZ, RZ ;  /* 0x000000ffff157224 */ /* 0x000fe200078e00ff */
[----:B------:R-:W-:Y:S01]  /*15b0*/  ISETP.GE.U32.AND P2, PT, R16, UR6, PT ;  /* 0x0000000610007c0c */ /* 0x000fe2000bf46070 */
[--C-:B------:R-:W-:Y:S01]  /*15c0*/  IMAD.X R16, RZ, RZ, R7.reuse, P4 ;  /* 0x000000ffff107224 */ /* 0x100fe200020e0607 */
[----:B------:R-:W-:Y:S01]  /*15d0*/  ISETP.GE.AND.EX P0, PT, R14, UR7, PT, P0 ;  /* 0x000000070e007c0c */ /* 0x000fe2000bf06300 */
[----:B------:R-:W-:Y:S01]  /*15e0*/  IMAD.MOV.U32 R23, RZ, RZ, RZ ;  /* 0x000000ffff177224 */ /* 0x000fe200078e00ff */
[----:B------:R-:W-:Y:S01]  /*15f0*/  ISETP.GE.U32.AND P1, PT, R15, UR6, PT ;  /* 0x000000060f007c0c */ /* 0x000fe2000bf26070 */
[----:B------:R-:W-:Y:S01]  /*1600*/  IMAD.X R15, RZ, RZ, R7, P5 ;  /* 0x000000ffff0f7224 */ /* 0x000fe200028e0607 */
[----:B------:R-:W-:-:S02]  /*1610*/  ISETP.GE.U32.AND P3, PT, R6, UR6, PT ;  /* 0x0000000606007c0c */ /* 0x000fc4000bf66070 */
[----:B------:R-:W-:Y:S02]  /*1620*/  ISETP.GE.AND.EX P2, PT, R16, UR7, PT, P2 ;  /* 0x0000000710007c0c */ /* 0x000fe4000bf46320 */
[----:B------:R-:W-:Y:S02]  /*1630*/  ISETP.GE.AND.EX P3, PT, R7, UR7, PT, P3 ;  /* 0x0000000707007c0c */ /* 0x000fe4000bf66330 */
[----:B------:R-:W-:-:S03]  /*1640*/  ISETP.GE.AND.EX P1, PT, R15, UR7, PT, P1 ;  /* 0x000000070f007c0c */ /* 0x000fc6000bf26310 */
[----:B------:R-:W2:Y:S06]  /*1650*/  @!P0 LDG.E R25, [R8.64] ;  /* 0x0000000c08198981 */ /* 0x000eac000c1e1900 */
[----:B------:R-:W3:Y:S04]  /*1660*/  @!P2 LDG.E R21, [R8.64+-0x10] ;  /* 0xfffff00c0815a981 */ /* 0x000ee8000c1e1900 */
[----:B------:R-:W4:Y:S04]  /*1670*/  @!P3 LDG.E R17, [R8.64+-0x18] ;  /* 0xffffe80c0811b981 */ /* 0x000f28000c1e1900 */
[----:B------:R0:W3:Y:S01]  /*1680*/  @!P1 LDG.E R23, [R8.64+-0x8] ;  /* 0xfffff80c08179981 */ /* 0x0000e2000c1e1900 */
[----:B------:R-:W-:-:S02]  /*1690*/  IMAD.MOV.U32 R14, RZ, RZ, R18 ;  /* 0x000000ffff0e7224 */ /* 0x000fc400078e0012 */
[----:B------:R-:W-:-:S05]  /*16a0*/  IMAD.MOV.U32 R15, RZ, RZ, R19 ;  /* 0x000000ffff0f7224 */ /* 0x000fca00078e0013 */
[----:B--2---:R1:W-:Y:S01]  /*16b0*/  @!P0 STG.E [R14.64], R25 ;  /* 0x000000190e008986 */ /* 0x0043e2000c10190c */
[----:B------:R-:W-:-:S04]  /*16c0*/  IADD3 R11, P0, R11, -0x1, RZ ;  /* 0xffffffff0b0b7810 */ /* 0x000fc80007f1e0ff */
[----:B------:R-:W-:Y:S02]  /*16d0*/  IADD3.X R10, R10, -0x1, RZ, P0, !PT ;  /* 0xffffffff0a0a7810 */ /* 0x000fe400007fe4ff */
[----:B------:R-:W-:-:S04]  /*16e0*/  ISETP.NE.U32.AND P0, PT, R11, RZ, PT ;  /* 0x000000ff0b00720c */ /* 0x000fc80003f05070 */
[----:B------:R-:W-:Y:S01]  /*16f0*/  ISETP.NE.U32.AND.EX P0, PT, R10, RZ, PT, P0 ;  /* 0x000000ff0a00720c */ /* 0x000fe20003f05100 */
[----:B----4-:R1:W-:Y:S01]  /*1700*/  @!P3 STG.E [R14.64+-0xc], R17 ;  /* 0xfffff4110e00b986 */ /* 0x0103e2000c10190c */
[----:B------:R-:W-:-:S03]  /*1710*/  IADD3 R6, P3, R6, 0x200, RZ ;  /* 0x0000020006067810 */ /* 0x000fc60007f7e0ff */
[----:B---3--:R1:W-:Y:S01]  /*1720*/  @!P2 STG.E [R14.64+-0x8], R21 ;  /* 0xfffff8150e00a986 */ /* 0x0083e2000c10190c */
[----:B0-----:R-:W-:-:S03]  /*1730*/  IADD3 R8, P2, R8, 0x1000, RZ ;  /* 0x0000100008087810 */ /* 0x001fc60007f5e0ff */
[----:B------:R1:W-:Y:S01]  /*1740*/  @!P1 STG.E [R14.64+-0x4], R23 ;  /* 0xfffffc170e009986 */ /* 0x0003e2000c10190c */
[----:B------:R-:W-:Y:S01]  /*1750*/  IADD3 R18, P1, R14, 0x800, RZ ;  /* 0x000008000e127810 */ /* 0x000fe20007f3e0ff */
[----:B------:R-:W-:Y:S02]  /*1760*/  IMAD.X R9, RZ, RZ, R9, P2 ;  /* 0x000000ffff097224 */ /* 0x000fe400010e0609 */
[----:B------:R-:W-:Y:S02]  /*1770*/  IMAD.X R7, RZ, RZ, R7, P3 ;  /* 0x000000ffff077224 */ /* 0x000fe400018e0607 */
[----:B------:R-:W-:Y:S01]  /*1780*/  IMAD.X R19, RZ, RZ, R15, P1 ;  /* 0x000000ffff137224 */ /* 0x000fe200008e060f */
[----:B------:R-:W-:Y:S05]  /*1790*/  @P0 BRA `(.L_x_5) ;  /* 0xfffffd9000000947 */ /* 0x000fea000383ffff */
.L_x_0:
[----:B------:R-:W-:Y:S01]  /*17a0*/  ISETP.NE.U32.AND P0, PT, R0, RZ, PT ;  /* 0x000000ff0000720c */ /* 0x000fe20003f05070 */
[----:B--2---:R-:W-:-:S12]  /*17b0*/  CS2R R10, SRZ ;  /* 0x00000000000a7805 */ /* 0x004fd8000001ff00 */
[----:B------:R-:W-:Y:S05]  /*17c0*/  @!P0 BRA `(.L_x_6) ;  /* 0x0000040000008947 */ /* 0x000fea0003800000 */
[----:B------:R-:W-:Y:S01]  /*17d0*/  ISETP.GT.U32.AND P0, PT, R0, RZ, PT ;  /* 0x000000ff0000720c */ /* 0x000fe20003f04070 */
[----:B-1----:R-:W-:Y:S02]  /*17e0*/  IMAD.MOV.U32 R14, RZ, RZ, c[0x0][0x188] ;  /* 0x00006200ff0e7624 */ /* 0x002fe400078e00ff */
[----:B------:R-:W-:Y:S01]  /*17f0*/  IMAD.MOV.U32 R15, RZ, RZ, c[0x0][0x18c] ;  /* 0x00006300ff0f7624 */ /* 0x000fe200078e00ff */
[----:B------:R-:W-:-:S13]  /*1800*/  ISETP.GT.U32.AND.EX P0, PT, R4, RZ, PT, P0 ;  /* 0x000000ff0400720c */ /* 0x000fda0003f04100 */
[----:B------:R-:W-:Y:S02]  /*1810*/  @!P0 IMAD.MOV.U32 R6, RZ, RZ, R14 ;  /* 0x000000ffff068224 */ /* 0x000fe400078e000e */
[----:B------:R-:W-:-:S06]  /*1820*/  @!P0 IMAD.MOV.U32 R7, RZ, RZ, R15 ;  /* 0x000000ffff078224 */ /* 0x000fcc00078e000f */
[----:B------:R-:W2:Y:S01]  /*1830*/  @!P0 LDG.E.64 R6, [R6.64] ;  /* 0x0000000c06068981 */ /* 0x000ea2000c1e1b00 */
[----:B------:R-:W-:Y:S01]  /*1840*/  @!P0 IADD3 R0, P1, R0, -0x1, RZ ;  /* 0xffffffff00008810 */ /* 0x000fe20007f3e0ff */
[----:B------:R-:W-:Y:S01]  /*1850*/  CS2R R10, SRZ ;  /* 0x00000000000a7805 */ /* 0x000fe2000001ff00 */
[----:B------:R-:W-:Y:S02]  /*1860*/  @!P0 IADD3 R14, P3, R14, 0x8, RZ ;  /* 0x000000080e0e8810 */ /* 0x000fe40007f7e0ff */
[----:B------:R-:W-:Y:S02]  /*1870*/  @!P0 IADD3.X R4, R4, -0x1, RZ, P1, !PT ;  /* 0xffffffff04048810 */ /* 0x000fe40000ffe4ff */
[----:B------:R-:W-:Y:S01]  /*1880*/  ISETP.GT.U32.AND P1, PT, R0, 0x3, PT ;  /* 0x000000030000780c */ /* 0x000fe20003f24070 */
[----:B------:R-:W-:-:S03]  /*1890*/  @!P0 IMAD.X R15, RZ, RZ, R15, P3 ;  /* 0x000000ffff0f8224 */ /* 0x000fc600018e060f */
[----:B------:R-:W-:Y:S02]  /*18a0*/  ISETP.GT.AND.EX P1, PT, R4, RZ, PT, P1 ;  /* 0x000000ff0400720c */ /* 0x000fe40003f24310 */
[----:B--2---:R-:W-:-:S05]  /*18b0*/  @!P0 IADD3 R10, P2, R6, R10, RZ ;  /* 0x0000000a060a8210 */ /* 0x004fca0007f5e0ff */
[----:B------:R-:W-:-:S06]  /*18c0*/  @!P0 IMAD.X R11, R7, 0x1, R11, P2 ;  /* 0x00000001070b8824 */ /* 0x000fcc00010e060b */
[----:B------:R-:W-:Y:S05]  /*18d0*/  @!P1 BRA `(.L_x_7) ;  /* 0x0000012000009947 */ /* 0x000fea0003800000 */
[----:B------:R-:W-:Y:S02]  /*18e0*/  PLOP3.LUT P0, PT, PT, PT, PT, 0x8, 0x0 ;  /* 0x000000000000781c */ /* 0x000fe40003f0e170 */
.L_x_8:
[----:B------:R-:W-:Y:S02]  /*18f0*/  IMAD.MOV.U32 R16, RZ, RZ, R14 ;  /* 0x000000ffff107224 */ /* 0x000fe400078e000e */
[----:B------:R-:W-:-:S05]  /*1900*/  IMAD.MOV.U32 R17, RZ, RZ, R15 ;  /* 0x000000ffff117224 */ /* 0x000fca00078e000f */
[----:B------:R-:W2:Y:S04]  /*1910*/  LDG.E.64 R18, [R16.64] ;  /* 0x0000000c10127981 */ /* 0x000ea8000c1e1b00 */
[----:B------:R-:W2:Y:S04]  /*1920*/  LDG.E.64 R14, [R16.64+0x8] ;  /* 0x0000080c100e7981 */ /* 0x000ea8000c1e1b00 */
[----:B------:R-:W3:Y:S04]  /*1930*/  LDG.E.64 R6, [R16.64+0x10] ;  /* 0x0000100c10067981 */ /* 0x000ee8000c1e1b00 */
[----:B------:R-:W3:Y:S01]  /*1940*/  LDG.E.64 R8, [R16.64+0x18] ;  /* 0x0000180c10087981 */ /* 0x000ee2000c1e1b00 */
[----:B------:R-:W-:-:S04]  /*1950*/  IADD3 R0, P1, R0, -0x4, RZ ;  /* 0xfffffffc00007810 */ /* 0x000fc80007f3e0ff */
[----:B------:R-:W-:Y:S02]  /*1960*/  IADD3.X R4, R4, -0x1, RZ, P1, !PT ;  /* 0xffffffff04047810 */ /* 0x000fe40000ffe4ff */
[----:B------:R-:W-:-:S04]  /*1970*/  ISETP.GT.U32.AND P1, PT, R0, 0x3, PT ;  /* 0x000000030000780c */ /* 0x000fc80003f24070 */
[----:B------:R-:W-:Y:S02]  /*1980*/  ISETP.GT.AND.EX P1, PT, R4, RZ, PT, P1 ;  /* 0x000000ff0400720c */ /* 0x000fe40003f24310 */
[----:B--2---:R-:W-:Y:S02]  /*1990*/  IADD3 R21, P4, P2, R14, R18, R10 ;  /* 0x000000120e157210 */ /* 0x004fe40007a9e00a */
[----:B------:R-:W-:Y:S02]  /*19a0*/  IADD3 R14, P3, R16, 0x20, RZ ;  /* 0x00000020100e7810 */ /* 0x000fe40007f7e0ff */
[----:B------:R-:W-:-:S03]  /*19b0*/  IADD3.X R11, R15, R19, R11, P4, P2 ;  /* 0x000000130f0b7210 */ /* 0x000fc600027e440b */
[----:B------:R-:W-:Y:S01]  /*19c0*/  IMAD.X R15, RZ, RZ, R17, P3 ;  /* 0x000000ffff0f7224 */ /* 0x000fe200018e0611 */
[----:B---3--:R-:W-:-:S04]  /*19d0*/  IADD3 R10, P5, P6, R8, R6, R21 ;  /* 0x00000006080a7210 */ /* 0x008fc80007ebe015 */
[----:B------:R-:W-:Y:S01]  /*19e0*/  IADD3.X R11, R9, R7, R11, P5, P6 ;  /* 0x00000007090b7210 */ /* 0x000fe20002fec40b */
[----:B------:R-:W-:Y:S05]  /*19f0*/  @P1 BRA `(.L_x_8) ;  /* 0xfffffef000001947 */ /* 0x000fea000383ffff */
.L_x_7:
[----:B------:R-:W-:-:S04]  /*1a00*/  ISETP.GT.U32.AND P1, PT, R0, 0x1, PT ;  /* 0x000000010000780c */ /* 0x000fc80003f24070 */
[----:B------:R-:W-:-:S13]  /*1a10*/  ISETP.GT.AND.EX P1, PT, R4, RZ, PT, P1 ;  /* 0x000000ff0400720c */ /* 0x000fda0003f24310 */
[----:B------:R-:W-:Y:S05]  /*1a20*/  @!P1 BRA `(.L_x_9) ;  /* 0x000000b000009947 */ /* 0x000fea0003800000 */
[----:B------:R-:W-:Y:S02]  /*1a30*/  IMAD.MOV.U32 R16, RZ, RZ, R14 ;  /* 0x000000ffff107224 */ /* 0x000fe400078e000e */
[----:B------:R-:W-:-:S05]  /*1a40*/  IMAD.MOV.U32 R17, RZ, RZ, R15 ;  /* 0x000000ffff117224 */ /* 0x000fca00078e000f */
[----:B------:R-:W2:Y:S04]  /*1a50*/  LDG.E.64 R6, [R16.64] ;  /* 0x0000000c10067981 */ /* 0x000ea8000c1e1b00 */
[----:B------:R-:W2:Y:S01]  /*1a60*/  LDG.E.64 R8, [R16.64+0x8] ;  /* 0x0000080c10087981 */ /* 0x000ea2000c1e1b00 */
[----:B------:R-:W-:Y:S02]  /*1a70*/  IADD3 R14, P4, R14, 0x10, RZ ;  /* 0x000000100e0e7810 */ /* 0x000fe40007f9e0ff */
[----:B------:R-:W-:Y:S02]  /*1a80*/  IADD3 R0, P3, R0, -0x2, RZ ;  /* 0xfffffffe00007810 */ /* 0x000fe40007f7e0ff */
[----:B------:R-:W-:Y:S01]  /*1a90*/  PLOP3.LUT P0, PT, PT, PT, PT, 0x8, 0x0 ;  /* 0x000000000000781c */ /* 0x000fe20003f0e170 */
[----:B------:R-:W-:Y:S01]  /*1aa0*/  IMAD.X R15, RZ, RZ, R15, P4 ;  /* 0x000000ffff0f7224 */ /* 0x000fe200020e060f */
[----:B------:R-:W-:-:S02]  /*1ab0*/  IADD3.X R4, R4, -0x1, RZ, P3, !PT ;  /* 0xffffffff04047810 */ /* 0x000fc40001ffe4ff */
[----:B--2---:R-:W-:-:S04]  /*1ac0*/  IADD3 R10, P1, P2, R8, R6, R10 ;  /* 0x00000006080a7210 */ /* 0x004fc80007a3e00a */
[----:B------:R-:W-:Y:S02]  /*1ad0*/  IADD3.X R11, R9, R7, R11, P1, P2 ;  /* 0x00000007090b7210 */ /* 0x000fe40000fe440b */
.L_x_9:
[----:B------:R-:W-:-:S04]  /*1ae0*/  ISETP.NE.U32.AND P1, PT, R0, RZ, PT ;  /* 0x000000ff0000720c */ /* 0x000fc80003f25070 */
[----:B------:R-:W-:-:S13]  /*1af0*/  ISETP.NE.U32.OR.EX P0, PT, R4, RZ, P0, P1 ;  /* 0x000000ff0400720c */ /* 0x000fda0000705510 */
[----:B------:R-:W-:Y:S05]  /*1b00*/  @!P0 BRA `(.L_x_6) ;  /* 0x000000c000008947 */ /* 0x000fea0003800000 */
.L_x_10:
[----:B------:R-:W-:Y:S02]  /*1b10*/  IMAD.MOV.U32 R6, RZ, RZ, R14 ;  /* 0x000000ffff067224 */ /* 0x000fe400078e000e */
[----:B------:R-:W-:-:S06]  /*1b20*/  IMAD.MOV.U32 R7, RZ, RZ, R15 ;  /* 0x000000ffff077224 */ /* 0x000fcc00078e000f */
[----:B------:R-:W2:Y:S01]  /*1b30*/  LDG.E.64 R6, [R6.64] ;  /* 0x0000000c06067981 */ /* 0x000ea2000c1e1b00 */
[----:B------:R-:W-:Y:S02]  /*1b40*/  IADD3 R0, P0, R0, -0x1, RZ ;  /* 0xffffffff00007810 */ /* 0x000fe40007f1e0ff */
[----:B------:R-:W-:Y:S02]  /*1b50*/  IADD3 R14, P2, R14, 0x8, RZ ;  /* 0x000000080e0e7810 */ /* 0x000fe40007f5e0ff */
[----:B------:R-:W-:Y:S02]  /*1b60*/  IADD3.X R4, R4, -0x1, RZ, P0, !PT ;  /* 0xffffffff04047810 */ /* 0x000fe400007fe4ff */
[----:B------:R-:W-:Y:S01]  /*1b70*/  ISETP.NE.U32.AND P0, PT, R0, RZ, PT ;  /* 0x000000ff0000720c */ /* 0x000fe20003f05070 */
[----:B------:R-:W-:-:S03]  /*1b80*/  IMAD.X R15, RZ, RZ, R15, P2 ;  /* 0x000000ffff0f7224 */ /* 0x000fc600010e060f */
[----:B------:R-:W-:Y:S02]  /*1b90*/  ISETP.NE.U32.AND.EX P0, PT, R4, RZ, PT, P0 ;  /* 0x000000ff0400720c */ /* 0x000fe40003f05100 */
[----:B--2---:R-:W-:-:S05]  /*1ba0*/  IADD3 R10, P1, R6, R10, RZ ;  /* 0x0000000a060a7210 */ /* 0x004fca0007f3e0ff */
[----:B------:R-:W-:-:S06]  /*1bb0*/  IMAD.X R11, R7, 0x1, R11, P1 ;  /* 0x00000001070b7824 */ /* 0x000fcc00008e060b */
[----:B------:R-:W-:Y:S05]  /*1bc0*/  @P0 BRA `(.L_x_10) ;  /* 0xffffff4000000947 */ /* 0x000fea000383ffff */
.L_x_6:
[----:B-----5:R-:W-:-:S04]  /*1bd0*/  IADD3 R0, P0, R12, -UR6, RZ ;  /* 0x800000060c007c10 */ /* 0x020fc8000ff1e0ff */
[----:B------:R-:W-:Y:S02]  /*1be0*/  IADD3 R8, P1, R0, 0x1ff, RZ ;  /* 0x000001ff00087810 */ /* 0x000fe40007f3e0ff */
[----:B------:R-:W-:Y:S02]  /*1bf0*/  IADD3.X R4, R13, ~UR7, RZ, P0, !PT ;  /* 0x800000070d047c10 */ /* 0x000fe400087fe4ff */
[----:B------:R-:W-:-:S03]  /*1c00*/  ISETP.GE.U32.AND P0, PT, R8, 0x200, PT ;  /* 0x000002000800780c */ /* 0x000fc60003f06070 */
[----:B------:R-:W-:-:S05]  /*1c10*/  IMAD.X R16, RZ, RZ, R4, P1 ;  /* 0x000000ffff107224 */ /* 0x000fca00008e0604 */
[----:B------:R-:W-:-:S13]  /*1c20*/  ISETP.GE.AND.EX P0, PT, R16, RZ, PT, P0 ;  /* 0x000000ff1000720c */ /* 0x000fda0003f06300 */
[----:B------:R-:W-:Y:S05]  /*1c30*/  @!P0 EXIT ;  /* 0x000000000000894d */ /* 0x000fea0003800000 */
[--C-:B-1----:R-:W-:Y:S01]  /*1c40*/  SHF.R.S32.HI R17, RZ, 0x1f, R16.reuse ;  /* 0x0000001fff117819 */ /* 0x102fe20000011410 */
[C---:B------:R-:W-:Y:S01]  /*1c50*/  IMAD.SHL.U32 R6, R2.reuse, 0x40, RZ ;  /* 0x0000004002067824 */ /* 0x040fe200078e00ff */
[----:B------:R-:W-:Y:S01]  /*1c60*/  ULDC.64 UR4, c[0x0][0x160] ;  /* 0x0000580000047ab9 */ /* 0x000fe20000000a00 */
[----:B------:R-:W-:Y:S01]  /*1c70*/  IMAD.SHL.U32 R9, R3, 0x20, RZ ;  /* 0x0000002003097824 */ /* 0x000fe200078e00ff */
[----:B------:R-:W-:Y:S01]  /*1c80*/  LEA.HI R17, P0, R17, R8, RZ, 0x9 ;  /* 0x0000000811117211 */ /* 0x000fe200078148ff */
[C---:B------:R-:W-:Y:S01]  /*1c90*/  IMAD.SHL.U32 R7, R2.reuse, 0x10, RZ ;  /* 0x0000001002077824 */ /* 0x040fe200078e00ff */
[----:B------:R-:W-:Y:S01]  /*1ca0*/  UIADD3 UR8, UP0, UR8, UR4, URZ ;  /* 0x0000000408087290 */ /* 0x000fe2000ff1e03f */
[----:B------:R-:W-:Y:S01]  /*1cb0*/  IMAD.SHL.U32 R8, R2, 0x4, RZ ;  /* 0x0000000402087824 */ /* 0x000fe200078e00ff */
[----:B------:R-:W-:Y:S01]  /*1cc0*/  LOP3.LUT R2, R6, 0x600, RZ, 0xc0, !PT ;  /* 0x0000060006027812 */ /* 0x000fe200078ec0ff */
[----:B------:R-:W-:Y:S01]  /*1cd0*/  IMAD.X R16, RZ, RZ, R16, P0 ;  /* 0x000000ffff107224 */ /* 0x000fe200000e0610 */
[----:B------:R-:W-:Y:S01]  /*1ce0*/  LEA R6, P1, R10, R9, 0x3 ;  /* 0x000000090a067211 */ /* 0x000fe200078218ff */
[----:B------:R-:W-:Y:S01]  /*1cf0*/  UIADD3.X UR4, UR10, UR5, URZ, UP0, !UPT ;  /* 0x000000050a047290 */ /* 0x000fe200087fe43f */
[----:B------:R-:W-:Y:S01]  /*1d00*/  LOP3.LUT R7, R7, 0x70, RZ, 0xc0, !PT ;  /* 0x0000007007077812 */ /* 0x000fe200078ec0ff */
[----:B------:R-:W-:Y:S01]  /*1d10*/  ULEA UR8, UP0, UR6, UR8, 0x2 ;  /* 0x0000000806087291 */ /* 0x000fe2000f80103f */
[----:B------:R-:W-:Y:S01]  /*1d20*/  IADD3 R6, P2, R6, c[0x0][0x190], RZ ;  /* 0x0000640006067a10 */ /* 0x000fe20007f5e0ff */
[----:B------:R-:W-:Y:S01]  /*1d30*/  UMOV UR5, URZ ;  /* 0x0000003f00057c82 */ /* 0x000fe20008000000 */
[----:B------:R-:W-:Y:S01]  /*1d40*/  LOP3.LUT R8, R8, 0x180, RZ, 0xc0, !PT ;  /* 0x0000018008087812 */ /* 0x000fe200078ec0ff */
[----:B------:R-:W-:Y:S01]  /*1d50*/  ULEA.HI.X UR6, UR6, UR4, UR7, 0x2, UP0 ;  /* 0x0000000406067291 */ /* 0x000fe200080f1407 */
[----:B------:R-:W-:-:S02]  /*1d60*/  IADD3 R6, P0, R6, 0x18, RZ ;  /* 0x0000001806067810 */ /* 0x000fc40007f1e0ff */
[----:B------:R-:W-:Y:S01]  /*1d70*/  LEA.HI.X R10, R10, RZ, R11, 0x3, P1 ;  /* 0x000000ff0a0a7211 */ /* 0x000fe200008f1c0b */
[----:B------:R-:W-:Y:S01]  /*1d80*/  UMOV UR4, URZ ;  /* 0x0000003f00047c82 */ /* 0x000fe20008000000 */
[--C-:B------:R-:W-:Y:S02]  /*1d90*/  SHF.R.S64 R17, R17, 0x9, R16.reuse ;  /* 0x0000000911117819 */ /* 0x100fe40000001010 */
[----:B------:R-:W-:Y:S02]  /*1da0*/  IADD3 R2, R8, R2, R7 ;  /* 0x0000000208027210 */ /* 0x000fe40007ffe007 */
[----:B------:R-:W-:Y:S02]  /*1db0*/  SHF.R.S32.HI R16, RZ, 0x9, R16 ;  /* 0x00000009ff107819 */ /* 0x000fe40000011410 */
[----:B------:R-:W-:Y:S02]  /*1dc0*/  IADD3.X R19, RZ, c[0x0][0x194], R10, P0, P2 ;  /* 0x00006500ff137a10 */ /* 0x000fe400007e440a */
.L_x_11:
[----:B------:R-:W-:-:S04]  /*1dd0*/  IADD3 R7, P0, R5, UR4, RZ ;  /* 0x0000000405077c10 */ /* 0x000fc8000ff1e0ff */
[CC--:B------:R-:W-:Y:S01]  /*1de0*/  ISETP.GE.U32.AND P3, PT, R7.reuse, R0.reuse, PT ;  /* 0x000000000700720c */ /* 0x0c0fe20003f66070 */
[----:B------:R-:W-:Y:S01]  /*1df0*/  IMAD.X R13, RZ, RZ, UR5, P0 ;  /* 0x00000005ff0d7e24 */ /* 0x000fe200080e06ff */
[C---:B------:R-:W-:Y:S02]  /*1e00*/  IADD3 R11, P4, R7.reuse, 0x1, RZ ;  /* 0x00000001070b7810 */ /* 0x040fe40007f9e0ff */
[C---:B------:R-:W-:Y:S02]  /*1e10*/  IADD3 R9, P5, R7.reuse, 0x2, RZ ;  /* 0x0000000207097810 */ /* 0x040fe40007fbe0ff */
[----:B------:R-:W-:Y:S02]  /*1e20*/  IADD3 R7, P6, R7, 0x3, RZ ;  /* 0x0000000307077810 */ /* 0x000fe40007fde0ff */
[-C--:B------:R-:W-:Y:S01]  /*1e30*/  ISETP.GE.U32.AND P2, PT, R11, R0.reuse, PT ;  /* 0x000000000b00720c */ /* 0x080fe20003f46070 */
[--C-:B------:R-:W-:Y:S01]  /*1e40*/  IMAD.X R11, RZ, RZ, R13.reuse, P4 ;  /* 0x000000ffff0b7224 */ /* 0x100fe200020e060d */
[-C--:B------:R-:W-:Y:S01]  /*1e50*/  ISETP.GE.U32.AND P1, PT, R9, R0.reuse, PT ;  /* 0x000000000900720c */ /* 0x080fe20003f26070 */
[--C-:B------:R-:W-:Y:S01]  /*1e60*/  IMAD.X R9, RZ, RZ, R13.reuse, P5 ;  /* 0x000000ffff097224 */ /* 0x100fe200028e060d */
[----:B------:R-:W-:Y:S01]  /*1e70*/  ISETP.GE.U32.AND P0, PT, R7, R0, PT ;  /* 0x000000000700720c */ /* 0x000fe20003f06070 */
[----:B------:R-:W-:Y:S01]  /*1e80*/  IMAD.X R7, RZ, RZ, R13, P6 ;  /* 0x000000ffff077224 */ /* 0x000fe200030e060d */
[----:B------:R-:W-:-:S02]  /*1e90*/  ISETP.GE.AND.EX P3, PT, R13, R4, PT, P3 ;  /* 0x000000040d00720c */ /* 0x000fc40003f66330 */
[-C--:B------:R-:W-:Y:S02]  /*1ea0*/  ISETP.GE.AND.EX P2, PT, R11, R4.reuse, PT, P2 ;  /* 0x000000040b00720c */ /* 0x080fe40003f46320 */
[-C--:B------:R-:W-:Y:S01]  /*1eb0*/  ISETP.GE.AND.EX P1, PT, R9, R4.reuse, PT, P1 ;  /* 0x000000040900720c */ /* 0x080fe20003f26310 */
[----:B------:R-:W-:Y:S01]  /*1ec0*/  CS2R R10, SRZ ;  /* 0x00000000000a7805 */ /* 0x000fe2000001ff00 */
[----:B------:R-:W-:Y:S01]  /*1ed0*/  ISETP.GE.AND.EX P0, PT, R7, R4, PT, P0 ;  /* 0x000000040700720c */ /* 0x000fe20003f06300 */
[----:B------:R-:W-:Y:S01]  /*1ee0*/  CS2R R8, SRZ ;  /* 0x0000000000087805 */ /* 0x000fe2000001ff00 */
[----:B------:R-:W-:-:S05]  /*1ef0*/  IMAD.MOV.U32 R7, RZ, RZ, R19 ;  /* 0x000000ffff077224 */ /* 0x000fca00078e0013 */
[----:B------:R-:W2:Y:S04]  /*1f00*/  @!P3 LDG.E R8, [R6.64+-0x18] ;  /* 0xffffe80c0608b981 */ /* 0x000ea8000c1e1900 */
[----:B------:R-:W2:Y:S04]  /*1f10*/  @!P2 LDG.E R9, [R6.64+-0x10] ;  /* 0xfffff00c0609a981 */ /* 0x000ea8000c1e1900 */
[----:B------:R-:W2:Y:S04]  /*1f20*/  @!P1 LDG.E R10, [R6.64+-0x8] ;  /* 0xfffff80c060a9981 */ /* 0x000ea8000c1e1900 */
[----:B------:R-:W2:Y:S04]  /*1f30*/  @!P0 LDG.E R11, [R6.64] ;  /* 0x0000000c060b8981 */ /* 0x000ea8000c1e1900 */
[----:B------:R-:W-:Y:S01]  /*1f40*/  BAR.SYNC.DEFER_BLOCKING 0x0 ;  /* 0x0000000000007b1d */ /* 0x000fe20000010000 */
[----:B------:R-:W-:Y:S01]  /*1f50*/  IADD3 R19, P0, R3, UR4, RZ ;  /* 0x0000000403137c10 */ /* 0x000fe2000ff1e0ff */
[----:B------:R-:W-:-:S03]  /*1f60*/  UIADD3 UR4, UP1, UR4, 0x200, URZ ;  /* 0x0000020004047890 */ /* 0x000fc6000ff3e03f */
[CC--:B------:R-:W-:Y:S01]  /*1f70*/  ISETP.GE.U32.AND P3, PT, R19.reuse, R0.reuse, PT ;  /* 0x000000001300720c */ /* 0x0c0fe20003f66070 */
[----:B------:R-:W-:Y:S01]  /*1f80*/  IMAD.X R25, RZ, RZ, UR5, P0 ;  /* 0x00000005ff197e24 */ /* 0x000fe200080e06ff */
[C---:B------:R-:W-:Y:S01]  /*1f90*/  IADD3 R23, P4, R19.reuse, 0x80, RZ ;  /* 0x0000008013177810 */ /* 0x040fe20007f9e0ff */
[----:B------:R-:W-:Y:S01]  /*1fa0*/  UIADD3.X UR5, URZ, UR5, URZ, UP1, !UPT ;  /* 0x000000053f057290 */ /* 0x000fe20008ffe43f */
[C---:B------:R-:W-:Y:S02]  /*1fb0*/  IADD3 R21, P5, R19.reuse, 0x100, RZ ;  /* 0x0000010013157810 */ /* 0x040fe40007fbe0ff */
[----:B------:R-:W-:Y:S02]  /*1fc0*/  IADD3 R19, P6, R19, 0x180, RZ ;  /* 0x0000018013137810 */ /* 0x000fe40007fde0ff */
[-C--:B------:R-:W-:Y:S02]  /*1fd0*/  ISETP.GE.U32.AND P1, PT, R21, R0.reuse, PT ;  /* 0x000000001500720c */ /* 0x080fe40003f26070 */
[-C--:B------:R-:W-:Y:S01]  /*1fe0*/  ISETP.GE.U32.AND P0, PT, R19, R0.reuse, PT ;  /* 0x000000001300720c */ /* 0x080fe20003f06070 */
[----:B------:R-:W-:Y:S01]  /*1ff0*/  IMAD.X R19, RZ, RZ, R25, P4 ;  /* 0x000000ffff137224 */ /* 0x000fe200020e0619 */
[----:B------:R-:W-:-:S02]  /*2000*/  ISETP.GE.U32.AND P2, PT, R23, R0, PT ;  /* 0x000000001700720c */ /* 0x000fc40003f46070 */
[-C--:B------:R-:W-:Y:S02]  /*2010*/  ISETP.GE.AND.EX P3, PT, R25, R4.reuse, PT, P3 ;  /* 0x000000041900720c */ /* 0x080fe40003f66330 */
[----:B------:R-:W-:Y:S01]  /*2020*/  ISETP.GE.AND.EX P2, PT, R19, R4, PT, P2 ;  /* 0x000000041300720c */ /* 0x000fe20003f46320 */
[----:B--2---:R0:W-:Y:S04]  /*2030*/  STS.128 [R3.X16], R8 ;  /* 0x0000000803007388 */ /* 0x0041e8000000cc00 */
[----:B------:R-:W-:Y:S01]  /*2040*/  BAR.SYNC.DEFER_BLOCKING 0x0 ;  /* 0x0000000000007b1d */ /* 0x000fe20000010000 */
[--C-:B0-----:R-:W-:Y:S01]  /*2050*/  IMAD.X R9, RZ, RZ, R25.reuse, P6 ;  /* 0x000000ffff097224 */ /* 0x101fe200030e0619 */
[----:B------:R-:W-:Y:S01]  /*2060*/  IADD3 R8, P4, R5, UR8, RZ ;  /* 0x0000000805087c10 */ /* 0x000fe2000ff9e0ff */
[----:B------:R-:W-:Y:S01]  /*2070*/  IMAD.X R11, RZ, RZ, R25, P5 ;  /* 0x000000ffff0b7224 */ /* 0x000fe200028e0619 */
[----:B------:R-:W-:-:S02]  /*2080*/  UIADD3 UR8, UP0, UR8, 0x800, URZ ;  /* 0x0000080008087890 */ /* 0x000fc4000ff1e03f */
[-C--:B------:R-:W-:Y:S01]  /*2090*/  ISETP.GE.AND.EX P0, PT, R9, R4.reuse, PT, P0 ;  /* 0x000000040900720c */ /* 0x080fe20003f06300 */
[----:B------:R-:W-:Y:S01]  /*20a0*/  IMAD.X R9, RZ, RZ, UR6, P4 ;  /* 0x00000006ff097e24 */ /* 0x000fe2000a0e06ff */
[----:B------:R-:W-:Y:S01]  /*20b0*/  ISETP.GE.AND.EX P1, PT, R11, R4, PT, P1 ;  /* 0x000000040b00720c */ /* 0x000fe20003f26310 */
[----:B------:R-:W-:Y:S01]  /*20c0*/  UIADD3.X UR6, URZ, UR6, URZ, UP0, !UPT ;  /* 0x000000063f067290 */ /* 0x000fe200087fe43f */
[----:B------:R-:W0:Y:S09]  /*20d0*/  LDSM.16.M88.4 R12, [R2] ;  /* 0x00000000020c783b */ /* 0x000e320000000200 */
[----:B0-----:R0:W-:Y:S01]  /*20e0*/  @!P0 STG.E [R8.64+0x600], R15 ;  /* 0x0006000f08008986 */ /* 0x0011e2000c10190c */
[----:B------:R-:W-:-:S03]  /*20f0*/  IADD3 R17, P0, R17, -0x1, RZ ;  /* 0xffffffff11117810 */ /* 0x000fc60007f1e0ff */
[----:B------:R0:W-:Y:S01]  /*2100*/  @!P1 STG.E [R8.64+0x400], R14 ;  /* 0x0004000e08009986 */ /* 0x0001e2000c10190c */
[----:B------:R-:W-:Y:S02]  /*2110*/  IADD3.X R16, R16, -0x1, RZ, P0, !PT ;  /* 0xffffffff10107810 */ /* 0x000fe400007fe4ff */
[----:B------:R-:W-:Y:S01]  /*2120*/  ISETP.NE.U32.AND P0, PT, R17, RZ, PT ;  /* 0x000000ff1100720c */ /* 0x000fe20003f05070 */
[----:B------:R0:W-:Y:S01]  /*2130*/  @!P2 STG.E [R8.64+0x200], R13 ;  /* 0x0002000d0800a986 */ /* 0x0001e2000c10190c */
[----:B------:R-:W-:Y:S02]  /*2140*/  IADD3 R6, P1, R6, 0x1000, RZ ;  /* 0x0000100006067810 */ /* 0x000fe40007f3e0ff */
[----:B------:R-:W-:Y:S01]  /*2150*/  ISETP.NE.U32.AND.EX P0, PT, R16, RZ, PT, P0 ;  /* 0x000000ff1000720c */ /* 0x000fe20003f05100 */
[----:B------:R0:W-:Y:S02]  /*2160*/  @!P3 STG.E [R8.64], R12 ;  /* 0x0000000c0800b986 */ /* 0x0001e4000c10190c */
[----:B------:R-:W-:-:S10]  /*2170*/  IMAD.X R19, RZ, RZ, R7, P1 ;  /* 0x000000ffff137224 */ /* 0x000fd400008e0607 */
[----:B0-----:R-:W-:Y:S05]  /*2180*/  @P0 BRA `(.L_x_11) ;  /* 0xfffffc4000000947 */ /* 0x001fea000383ffff */
[----:B------:R-:W-:Y:S05]  /*2190*/  EXIT ;  /* 0x000000000000794d */ /* 0x000fea0003800000 */
.L_x_12:
[----:B------:R-:W-:-:S00]  /*21a0*/  BRA `(.L_x_12) ;  /* 0xfffffff000007947 */ /* 0x000fc0000383ffff */
[----:B------:R-:W-:-:S00]  /*21b0*/  NOP ;  /* 0x0000000000007918 */ /* 0x000fc00000000000 */
        /* <DEDUP_REMOVED lines=12> */
.L_x_13:


//--------------------- .nv.shared.write_req_to_token_pool_triton --------------------------
	.section	.nv.shared.write_req_to_token_pool_triton,"aw",@nobits
	.sectionflags	@""
	.align	16
